// auto-generated by cutlass_sweep.gemm — config: {"arch": "sm_100", "cluster_m": 8, "cluster_n": 1, "dtype": "e4m3", "dtype_b": "e4m3", "layout": "nt", "stages": 0, "tile_k": 32, "tile_m": 64, "tile_n": 64}
#include "cutlass/cutlass.h"
#include "cutlass/gemm/collective/collective_builder.hpp"
#include "cutlass/gemm/device/gemm_universal_adapter.h"
#include "cutlass/gemm/kernel/gemm_universal.hpp"
#include "cutlass/epilogue/collective/collective_builder.hpp"

using ElemA = cutlass::float_e4m3_t;
using ElemB = cutlass::float_e4m3_t;
using ElemCD = cutlass::float_e4m3_t;
using Acc  = float;
using TileShape    = cute::Shape<cute::_64, cute::_64, cute::_32>;
using ClusterShape = cute::Shape<cute::_8, cute::_1, cute::_1>;

using CollectiveEpilogue = typename cutlass::epilogue::collective::CollectiveBuilder<
    cutlass::arch::Sm100, cutlass::arch::OpClassTensorOp,
    TileShape, ClusterShape,
    cutlass::epilogue::collective::EpilogueTileAuto,
    Acc, Acc,
    ElemCD, cutlass::layout::RowMajor, 128 / cutlass::sizeof_bits<ElemCD>::value,
    ElemCD, cutlass::layout::RowMajor, 128 / cutlass::sizeof_bits<ElemCD>::value,
    cutlass::epilogue::collective::EpilogueScheduleAuto
  >::CollectiveOp;

using CollectiveMainloop = typename cutlass::gemm::collective::CollectiveBuilder<
    cutlass::arch::Sm100, cutlass::arch::OpClassTensorOp,
    ElemA, cutlass::layout::RowMajor, 128 / cutlass::sizeof_bits<ElemA>::value,
    ElemB, cutlass::layout::ColumnMajor, 128 / cutlass::sizeof_bits<ElemB>::value,
    Acc,
    TileShape, ClusterShape,
    cutlass::gemm::collective::StageCountAutoCarveout<static_cast<int>(sizeof(typename CollectiveEpilogue::SharedStorage))>,
    cutlass::gemm::collective::KernelScheduleAuto
  >::CollectiveOp;

using GemmKernel = cutlass::gemm::kernel::GemmUniversal<
    cute::Shape<int,int,int,int>,
    CollectiveMainloop,
    CollectiveEpilogue
>;
using Gemm = cutlass::gemm::device::GemmUniversalAdapter<GemmKernel>;

// Force the device kernel symbol into the cubin without needing a host main.
auto* _anchor = &cutlass::device_kernel<GemmKernel>;


// ===== COMPILED SASS (sm_100a) =====

	.target	sm_100a

	.elftype	@"ET_EXEC"


//--------------------- .note.nv.tkinfo           --------------------------
	.section	.note.nv.tkinfo,"",@"SHT_NOTE"
	.sectionflags	@"SHF_NOTE_NV_TKINFO"
	.tkinfo
        /*0018*/ 	.word	0x00000002
        /*0030*/ 	.string	""
        /*0030*/ 	.string	"ptxas"
        /*0030*/ 	.string	"Cuda compilation tools, release 13.0, V13.0.88"
        /*0030*/ 	.string	"Build cuda_13.0.r13.0/compiler.36424714_0"
        /*0030*/ 	.string	"-arch sm_100a -m 64 "



//--------------------- .note.nv.cuinfo           --------------------------
	.section	.note.nv.cuinfo,"",@"SHT_NOTE"
	.sectionflags	@"SHF_NOTE_NV_CUINFO"
        /*0018*/ 	.short	0x0002
        /*001a*/ 	.short	0x0064
        /*001c*/ 	.short	0x0082
	.zero		2


//--------------------- .nv.info                  --------------------------
	.section	.nv.info,"",@"SHT_CUDA_INFO"
	.align	4


	//----- nvinfo : EIATTR_REGCOUNT
	.align		4
        /*0000*/ 	.byte	0x04, 0x2f
        /*0002*/ 	.short	(.L_19 - .L_18)
	.align		4
.L_18:
        /*0004*/ 	.word	index@(_ZN7cutlass13device_kernelINS_4gemm6kernel13GemmUniversalIN4cute5tupleIJiiiiEEENS1_10collective13CollectiveMmaINS1_35MainloopSm100TmaUmmaWarpSpecializedILi54ELi2ELi4ENS5_IJNS4_1CILi8EEENSA_ILi1EEESC_EEEEENS5_IJNSA_ILi64EEESF_NSA_ILi32EEEEEENS_12float_e4m3_tENS5_IJlSC_lEEESI_SJ_NS4_8TiledMMAINS4_8MMA_AtomIJNS4_10MMA_TraitsINS4_19SM100_MMA_F8F6F4_SSEJSI_SI_fSF_SF_NS4_17integral_constantINS4_4UMMA5MajorELSQ_0EEESR_NSO_INSP_7ScaleInELSS_0EEEST_EEEEEENS4_6LayoutINS5_IJSC_SC_SC_EEENS5_IJNSA_ILi0EEESY_SY_EEEEENS5_IJNS4_10UnderscoreES11_S11_EEEEENS4_13SM90_TMA_LOADENS4_14ComposedLayoutINS4_7SwizzleILi1ELi4ELi3EEENS4_18smem_ptr_flag_bitsILi8EEENSW_INS5_IJSB_SG_EEENS5_IJSG_SC_EEEEEEEvNS4_8identityENS4_23SM90_TMA_LOAD_MULTICASTES1D_vS1E_EENS_8epilogue10collective18CollectiveEpilogueINS1H_23Sm100TmaWarpSpecializedILi1ELi1ELi32ELb0ELb0EEEJSH_NS5_IJNSW_ISF_SC_EES1M_EEESI_SJ_SI_SJ_NS1H_6fusion15FusionCallbacksIS1L_NS1O_17LinearCombinationISI_fSI_fLNS_15FloatRoundStyleE2EEESH_S1N_JEEENS4_5SM1004TMEM4LOAD26SM100_TMEM_LOAD_16dp32b32xES14_NS15_INS16_ILi2ELi4ELi3EEES19_NSW_INS5_IJSB_SF_EEENS5_IJSF_SC_EEEEEEENS4_39AutoVectorizingCopyWithAssumedAlignmentILi128EEENS4_14SM90_TMA_STOREES22_S24_S24_EEEvvEEEEvNT_6ParamsE)
        /*0008*/ 	.word	0x00000059


	//----- nvinfo : EIATTR_FRAME_SIZE
	.align		4
.L_19:
        /*000c*/ 	.byte	0x04, 0x11
        /*000e*/ 	.short	(.L_21 - .L_20)
	.align		4
.L_20:
        /*0010*/ 	.word	index@($__internal_2_$__cuda_sm10x_tcgen05_guardrail_trap_unallocated_columns_being_dealloced)
        /*0014*/ 	.word	0x00000000


	//----- nvinfo : EIATTR_FRAME_SIZE
	.align		4
.L_21:
        /*0018*/ 	.byte	0x04, 0x11
        /*001a*/ 	.short	(.L_23 - .L_22)
	.align		4
.L_22:
        /*001c*/ 	.word	index@($__internal_1_$__cuda_sm10x_tcgen05_guardrail_trap_phase_invalid_during_alloc)
        /*0020*/ 	.word	0x00000000


	//----- nvinfo : EIATTR_FRAME_SIZE
	.align		4
.L_23:
        /*0024*/ 	.byte	0x04, 0x11
        /*0026*/ 	.short	(.L_25 - .L_24)
	.align		4
.L_24:
        /*0028*/ 	.word	index@($__internal_0_$__cuda_sm10x_tcgen05_guardrail_trap_col_being_dealloced_not_returned_by_alloc)
        /*002c*/ 	.word	0x00000000


	//----- nvinfo : EIATTR_FRAME_SIZE
	.align		4
.L_25:
        /*0030*/ 	.byte	0x04, 0x11
        /*0032*/ 	.short	(.L_27 - .L_26)
	.align		4
.L_26:
        /*0034*/ 	.word	index@(_ZN7cutlass13device_kernelINS_4gemm6kernel13GemmUniversalIN4cute5tupleIJiiiiEEENS1_10collective13CollectiveMmaINS1_35MainloopSm100TmaUmmaWarpSpecializedILi54ELi2ELi4ENS5_IJNS4_1CILi8EEENSA_ILi1EEESC_EEEEENS5_IJNSA_ILi64EEESF_NSA_ILi32EEEEEENS_12float_e4m3_tENS5_IJlSC_lEEESI_SJ_NS4_8TiledMMAINS4_8MMA_AtomIJNS4_10MMA_TraitsINS4_19SM100_MMA_F8F6F4_SSEJSI_SI_fSF_SF_NS4_17integral_constantINS4_4UMMA5MajorELSQ_0EEESR_NSO_INSP_7ScaleInELSS_0EEEST_EEEEEENS4_6LayoutINS5_IJSC_SC_SC_EEENS5_IJNSA_ILi0EEESY_SY_EEEEENS5_IJNS4_10UnderscoreES11_S11_EEEEENS4_13SM90_TMA_LOADENS4_14ComposedLayoutINS4_7SwizzleILi1ELi4ELi3EEENS4_18smem_ptr_flag_bitsILi8EEENSW_INS5_IJSB_SG_EEENS5_IJSG_SC_EEEEEEEvNS4_8identityENS4_23SM90_TMA_LOAD_MULTICASTES1D_vS1E_EENS_8epilogue10collective18CollectiveEpilogueINS1H_23Sm100TmaWarpSpecializedILi1ELi1ELi32ELb0ELb0EEEJSH_NS5_IJNSW_ISF_SC_EES1M_EEESI_SJ_SI_SJ_NS1H_6fusion15FusionCallbacksIS1L_NS1O_17LinearCombinationISI_fSI_fLNS_15FloatRoundStyleE2EEESH_S1N_JEEENS4_5SM1004TMEM4LOAD26SM100_TMEM_LOAD_16dp32b32xES14_NS15_INS16_ILi2ELi4ELi3EEES19_NSW_INS5_IJSB_SF_EEENS5_IJSF_SC_EEEEEEENS4_39AutoVectorizingCopyWithAssumedAlignmentILi128EEENS4_14SM90_TMA_STOREES22_S24_S24_EEEvvEEEEvNT_6ParamsE)
        /*0038*/ 	.word	0x00000000


	//----- nvinfo : EIATTR_MIN_STACK_SIZE
	.align		4
.L_27:
        /*003c*/ 	.byte	0x04, 0x12
        /*003e*/ 	.short	(.L_29 - .L_28)
	.align		4
.L_28:
        /*0040*/ 	.word	index@(_ZN7cutlass13device_kernelINS_4gemm6kernel13GemmUniversalIN4cute5tupleIJiiiiEEENS1_10collective13CollectiveMmaINS1_35MainloopSm100TmaUmmaWarpSpecializedILi54ELi2ELi4ENS5_IJNS4_1CILi8EEENSA_ILi1EEESC_EEEEENS5_IJNSA_ILi64EEESF_NSA_ILi32EEEEEENS_12float_e4m3_tENS5_IJlSC_lEEESI_SJ_NS4_8TiledMMAINS4_8MMA_AtomIJNS4_10MMA_TraitsINS4_19SM100_MMA_F8F6F4_SSEJSI_SI_fSF_SF_NS4_17integral_constantINS4_4UMMA5MajorELSQ_0EEESR_NSO_INSP_7ScaleInELSS_0EEEST_EEEEEENS4_6LayoutINS5_IJSC_SC_SC_EEENS5_IJNSA_ILi0EEESY_SY_EEEEENS5_IJNS4_10UnderscoreES11_S11_EEEEENS4_13SM90_TMA_LOADENS4_14ComposedLayoutINS4_7SwizzleILi1ELi4ELi3EEENS4_18smem_ptr_flag_bitsILi8EEENSW_INS5_IJSB_SG_EEENS5_IJSG_SC_EEEEEEEvNS4_8identityENS4_23SM90_TMA_LOAD_MULTICASTES1D_vS1E_EENS_8epilogue10collective18CollectiveEpilogueINS1H_23Sm100TmaWarpSpecializedILi1ELi1ELi32ELb0ELb0EEEJSH_NS5_IJNSW_ISF_SC_EES1M_EEESI_SJ_SI_SJ_NS1H_6fusion15FusionCallbacksIS1L_NS1O_17LinearCombinationISI_fSI_fLNS_15FloatRoundStyleE2EEESH_S1N_JEEENS4_5SM1004TMEM4LOAD26SM100_TMEM_LOAD_16dp32b32xES14_NS15_INS16_ILi2ELi4ELi3EEES19_NSW_INS5_IJSB_SF_EEENS5_IJSF_SC_EEEEEEENS4_39AutoVectorizingCopyWithAssumedAlignmentILi128EEENS4_14SM90_TMA_STOREES22_S24_S24_EEEvvEEEEvNT_6ParamsE)
        /*0044*/ 	.word	0x00000000
.L_29:


//--------------------- .nv.compat                --------------------------
	.section	.nv.compat,"",@"SHT_CUDA_COMPAT_INFO"
	.align	4
        /*0000*/ 	.byte	0x02, 0x09, 0x01, 0x00, 0x02, 0x02, 0x02, 0x00, 0x02, 0x05, 0x05, 0x00, 0x03, 0x07, 0x01, 0x01
        /*0010*/ 	.byte	0x02, 0x03, 0x01, 0x00, 0x02, 0x06, 0x01, 0x00, 0x04, 0x0b, 0x08, 0x00, 0x09, 0x00, 0x00, 0x00
        /*0020*/ 	.byte	0x00, 0x00, 0x00, 0x00


//--------------------- .nv.info._ZN7cutlass13device_kernelINS_4gemm6kernel13GemmUniversalIN4cute5tupleIJiiiiEEENS1_10collective13CollectiveMmaINS1_35MainloopSm100TmaUmmaWarpSpecializedILi54ELi2ELi4ENS5_IJNS4_1CILi8EEENSA_ILi1EEESC_EEEEENS5_IJNSA_ILi64EEESF_NSA_ILi32EEEEEENS_12float_e4m3_tENS5_IJlSC_lEEESI_SJ_NS4_8TiledMMAINS4_8MMA_AtomIJNS4_10MMA_TraitsINS4_19SM100_MMA_F8F6F4_SSEJSI_SI_fSF_SF_NS4_17integral_constantINS4_4UMMA5MajorELSQ_0EEESR_NSO_INSP_7ScaleInELSS_0EEEST_EEEEEENS4_6LayoutINS5_IJSC_SC_SC_EEENS5_IJNSA_ILi0EEESY_SY_EEEEENS5_IJNS4_10UnderscoreES11_S11_EEEEENS4_13SM90_TMA_LOADENS4_14ComposedLayoutINS4_7SwizzleILi1ELi4ELi3EEENS4_18smem_ptr_flag_bitsILi8EEENSW_INS5_IJSB_SG_EEENS5_IJSG_SC_EEEEEEEvNS4_8identityENS4_23SM90_TMA_LOAD_MULTICASTES1D_vS1E_EENS_8epilogue10collective18CollectiveEpilogueINS1H_23Sm100TmaWarpSpecializedILi1ELi1ELi32ELb0ELb0EEEJSH_NS5_IJNSW_ISF_SC_EES1M_EEESI_SJ_SI_SJ_NS1H_6fusion15FusionCallbacksIS1L_NS1O_17LinearCombinationISI_fSI_fLNS_15FloatRoundStyleE2EEESH_S1N_JEEENS4_5SM1004TMEM4LOAD26SM100_TMEM_LOAD_16dp32b32xES14_NS15_INS16_ILi2ELi4ELi3EEES19_NSW_INS5_IJSB_SF_EEENS5_IJSF_SC_EEEEEEENS4_39AutoVectorizingCopyWithAssumedAlignmentILi128EEENS4_14SM90_TMA_STOREES22_S24_S24_EEEvvEEEEvNT_6ParamsE --------------------------
	.section	.nv.info._ZN7cutlass13device_kernelINS_4gemm6kernel13GemmUniversalIN4cute5tupleIJiiiiEEENS1_10collective13CollectiveMmaINS1_35MainloopSm100TmaUmmaWarpSpecializedILi54ELi2ELi4ENS5_IJNS4_1CILi8EEENSA_ILi1EEESC_EEEEENS5_IJNSA_ILi64EEESF_NSA_ILi32EEEEEENS_12float_e4m3_tENS5_IJlSC_lEEESI_SJ_NS4_8TiledMMAINS4_8MMA_AtomIJNS4_10MMA_TraitsINS4_19SM100_MMA_F8F6F4_SSEJSI_SI_fSF_SF_NS4_17integral_constantINS4_4UMMA5MajorELSQ_0EEESR_NSO_INSP_7ScaleInELSS_0EEEST_EEEEEENS4_6LayoutINS5_IJSC_SC_SC_EEENS5_IJNSA_ILi0EEESY_SY_EEEEENS5_IJNS4_10UnderscoreES11_S11_EEEEENS4_13SM90_TMA_LOADENS4_14ComposedLayoutINS4_7SwizzleILi1ELi4ELi3EEENS4_18smem_ptr_flag_bitsILi8EEENSW_INS5_IJSB_SG_EEENS5_IJSG_SC_EEEEEEEvNS4_8identityENS4_23SM90_TMA_LOAD_MULTICASTES1D_vS1E_EENS_8epilogue10collective18CollectiveEpilogueINS1H_23Sm100TmaWarpSpecializedILi1ELi1ELi32ELb0ELb0EEEJSH_NS5_IJNSW_ISF_SC_EES1M_EEESI_SJ_SI_SJ_NS1H_6fusion15FusionCallbacksIS1L_NS1O_17LinearCombinationISI_fSI_fLNS_15FloatRoundStyleE2EEESH_S1N_JEEENS4_5SM1004TMEM4LOAD26SM100_TMEM_LOAD_16dp32b32xES14_NS15_INS16_ILi2ELi4ELi3EEES19_NSW_INS5_IJSB_SF_EEENS5_IJSF_SC_EEEEEEENS4_39AutoVectorizingCopyWithAssumedAlignmentILi128EEENS4_14SM90_TMA_STOREES22_S24_S24_EEEvvEEEEvNT_6ParamsE,"",@"SHT_CUDA_INFO"
	.sectionflags	@""
	.align	4


	//----- nvinfo : EIATTR_CUDA_API_VERSION
	.align		4
        /*0000*/ 	.byte	0x04, 0x37
        /*0002*/ 	.short	(.L_31 - .L_30)
.L_30:
        /*0004*/ 	.word	0x00000082


	//----- nvinfo : EIATTR_KPARAM_INFO
	.align		4
.L_31:
        /*0008*/ 	.byte	0x04, 0x17
        /*000a*/ 	.short	(.L_33 - .L_32)
.L_32:
        /*000c*/ 	.word	0x00000000
        /*0010*/ 	.short	0x0000
        /*0012*/ 	.short	0x0000
        /*0014*/ 	.byte	0x00, 0xf0, 0x01, 0x20


	//----- nvinfo : EIATTR_AT_ENTRY_FRAGMENTS
	.align		4
.L_33:
        /*0018*/ 	.byte	0x04, 0x4f
        /*001a*/ 	.short	(.L_35 - .L_34)


	//   ....[0]....
.L_34:
        /*001c*/ 	.word	0x00000006


	//----- nvinfo : EIATTR_RESERVED_SMEM_USED
	.align		4
.L_35:
        /*0020*/ 	.byte	0x01, 0x41
	.zero		2


	//----- nvinfo : EIATTR_SPARSE_MMA_MASK
	.align		4
        /*0024*/ 	.byte	0x03, 0x50
        /*0026*/ 	.short	0x0000


	//----- nvinfo : EIATTR_TCGEN05_1CTA_USED
	.align		4
        /*0028*/ 	.byte	0x01, 0x51
	.zero		2


	//----- nvinfo : EIATTR_MAXREG_COUNT
	.align		4
        /*002c*/ 	.byte	0x03, 0x1b
        /*002e*/ 	.short	0x00ff


	//----- nvinfo : EIATTR_NUM_BARRIERS
	.align		4
        /*0030*/ 	.byte	0x02, 0x4c
        /*0032*/ 	.byte	0x07
	.zero		1


	//----- nvinfo : EIATTR_EXTERNS
	.align		4
        /*0034*/ 	.byte	0x04, 0x0f
        /*0036*/ 	.short	(.L_37 - .L_36)


	//   ....[0]....
	.align		4
.L_36:
        /*0038*/ 	.word	index@(__assertfail)


	//----- nvinfo : EIATTR_MERCURY_ISA_VERSION
	.align		4
.L_37:
        /*003c*/ 	.byte	0x03, 0x5f
        /*003e*/ 	.short	0x0101


	//----- nvinfo : EIATTR_INT_WARP_WIDE_INSTR_OFFSETS
	.align		4
        /*0040*/ 	.byte	0x04, 0x31
        /*0042*/ 	.short	(.L_39 - .L_38)


	//   ....[0]....
.L_38:
        /*0044*/ 	.word	0x00005e80


	//   ....[1]....
        /*0048*/ 	.word	0x00005eb0


	//   ....[2]....
        /*004c*/ 	.word	0x00005ed0


	//   ....[3]....
        /*0050*/ 	.word	0x00006ab0


	//   ....[4]....
        /*0054*/ 	.word	0x00006b60


	//----- nvinfo : EIATTR_COOP_GROUP_MASK_REGIDS
	.align		4
.L_39:
        /*0058*/ 	.byte	0x04, 0x29
        /*005a*/ 	.short	(.L_41 - .L_40)


	//   ....[0]....
.L_40:
        /*005c*/ 	.word	0xffffffff


	//   ....[1]....
        /*0060*/ 	.word	0xffffffff


	//   ....[2]....
        /*0064*/ 	.word	0xffffffff


	//   ....[3]....
        /*0068*/ 	.word	0xffffffff


	//   ....[4]....
        /*006c*/ 	.word	0xffffffff


	//   ....[5]....
        /*0070*/ 	.word	0xffffffff


	//   ....[6]....
        /*0074*/ 	.word	0xffffffff


	//   ....[7]....
        /*0078*/ 	.word	0xffffffff


	//   ....[8]....
        /*007c*/ 	.word	0xffffffff


	//   ....[9]....
        /*0080*/ 	.word	0xffffffff


	//   ....[10]....
        /*0084*/ 	.word	0xffffffff


	//   ....[11]....
        /*0088*/ 	.word	0xffffffff


	//   ....[12]....
        /*008c*/ 	.word	0xffffffff


	//   ....[13]....
        /*0090*/ 	.word	0xffffffff


	//----- nvinfo : EIATTR_COOP_GROUP_INSTR_OFFSETS
	.align		4
.L_41:
        /*0094*/ 	.byte	0x04, 0x28
        /*0096*/ 	.short	(.L_43 - .L_42)


	//   ....[0]....
.L_42:
        /*0098*/ 	.word	0x00000080


	//   ....[1]....
        /*009c*/ 	.word	0x000004e0


	//   ....[2]....
        /*00a0*/ 	.word	0x00000ce0


	//   ....[3]....
        /*00a4*/ 	.word	0x00000e20


	//   ....[4]....
        /*00a8*/ 	.word	0x00000f20


	//   ....[5]....
        /*00ac*/ 	.word	0x00001090


	//   ....[6]....
        /*00b0*/ 	.word	0x00001230


	//   ....[7]....
        /*00b4*/ 	.word	0x000013f0


	//   ....[8]....
        /*00b8*/ 	.word	0x00002700


	//   ....[9]....
        /*00bc*/ 	.word	0x000051c0


	//   ....[10]....
        /*00c0*/ 	.word	0x000053d0


	//   ....[11]....
        /*00c4*/ 	.word	0x00005400


	//   ....[12]....
        /*00c8*/ 	.word	0x00005d60


	//   ....[13]....
        /*00cc*/ 	.word	0x00005f90


	//----- nvinfo : EIATTR_VRC_CTA_INIT_COUNT
	.align		4
.L_43:
        /*00d0*/ 	.byte	0x02, 0x4a
        /*00d2*/ 	.byte	0x80
	.zero		1


	//----- nvinfo : EIATTR_SYSCALL_OFFSETS
	.align		4
        /*00d4*/ 	.byte	0x04, 0x46
        /*00d6*/ 	.short	(.L_45 - .L_44)


	//   ....[0]....
.L_44:
        /*00d8*/ 	.word	0x000076d0


	//   ....[1]....
        /*00dc*/ 	.word	0x00007810


	//   ....[2]....
        /*00e0*/ 	.word	0x00007f90


	//----- nvinfo : EIATTR_MBARRIER_INSTR_OFFSETS
	.align		4
.L_45:
        /*00e4*/ 	.byte	0x04, 0x39
        /*00e6*/ 	.short	(.L_47 - .L_46)


	//   ....[0]....
.L_46:
        /*00e8*/ 	.word	0x00000600
        /*00ec*/ 	.word	0x000000ff
        /*00f0*/ 	.word	0x00000000
        /*00f4*/ 	.short	0x0100
        /*00f6*/ 	.byte	0x04
	.zero		1


	//   ....[1]....
        /*00f8*/ 	.word	0x00000610
        /*00fc*/ 	.word	0x000000ff
        /*0100*/ 	.word	0x000001b0
        /*0104*/ 	.short	0x0100
        /*0106*/ 	.byte	0x04
	.zero		1


	//   ....[2]....
        /*0108*/ 	.word	0x00000620
        /*010c*/ 	.word	0x000000ff
        /*0110*/ 	.word	0x00000008
        /*0114*/ 	.short	0x0100
        /*0116*/ 	.byte	0x04
	.zero		1


	//   ....[3]....
        /*0118*/ 	.word	0x00000630
        /*011c*/ 	.word	0x000000ff
        /*0120*/ 	.word	0x000001b8
        /*0124*/ 	.short	0x0100
        /*0126*/ 	.byte	0x04
	.zero		1


	//   ....[4]....
        /*0128*/ 	.word	0x00000640
        /*012c*/ 	.word	0x000000ff
        /*0130*/ 	.word	0x00000010
        /*0134*/ 	.short	0x0100
        /*0136*/ 	.byte	0x04
	.zero		1


	//   ....[5]....
        /*0138*/ 	.word	0x00000650
        /*013c*/ 	.word	0x000000ff
        /*0140*/ 	.word	0x000001c0
        /*0144*/ 	.short	0x0100
        /*0146*/ 	.byte	0x04
	.zero		1


	//   ....[6]....
        /*0148*/ 	.word	0x00000660
        /*014c*/ 	.word	0x000000ff
        /*0150*/ 	.word	0x00000018
        /*0154*/ 	.short	0x0100
        /*0156*/ 	.byte	0x04
	.zero		1


	//   ....[7]....
        /*0158*/ 	.word	0x00000670
        /*015c*/ 	.word	0x000000ff
        /*0160*/ 	.word	0x000001c8
        /*0164*/ 	.short	0x0100
        /*0166*/ 	.byte	0x04
	.zero		1


	//   ....[8]....
        /*0168*/ 	.word	0x00000680
        /*016c*/ 	.word	0x000000ff
        /*0170*/ 	.word	0x00000020
        /*0174*/ 	.short	0x0100
        /*0176*/ 	.byte	0x04
	.zero		1


	//   ....[9]....
        /*0178*/ 	.word	0x00000690
        /*017c*/ 	.word	0x000000ff
        /*0180*/ 	.word	0x000001d0
        /*0184*/ 	.short	0x0100
        /*0186*/ 	.byte	0x04
	.zero		1


	//   ....[10]....
        /*0188*/ 	.word	0x000006a0
        /*018c*/ 	.word	0x000000ff
        /*0190*/ 	.word	0x00000028
        /*0194*/ 	.short	0x0100
        /*0196*/ 	.byte	0x04
	.zero		1


	//   ....[11]....
        /*0198*/ 	.word	0x000006b0
        /*019c*/ 	.word	0x000000ff
        /*01a0*/ 	.word	0x000001d8
        /*01a4*/ 	.short	0x0100
        /*01a6*/ 	.byte	0x04
	.zero		1


	//   ....[12]....
        /*01a8*/ 	.word	0x000006c0
        /*01ac*/ 	.word	0x000000ff
        /*01b0*/ 	.word	0x00000030
        /*01b4*/ 	.short	0x0100
        /*01b6*/ 	.byte	0x04
	.zero		1


	//   ....[13]....
        /*01b8*/ 	.word	0x000006d0
        /*01bc*/ 	.word	0x000000ff
        /*01c0*/ 	.word	0x000001e0
        /*01c4*/ 	.short	0x0100
        /*01c6*/ 	.byte	0x04
	.zero		1


	//   ....[14]....
        /*01c8*/ 	.word	0x000006e0
        /*01cc*/ 	.word	0x000000ff
        /*01d0*/ 	.word	0x00000038
        /*01d4*/ 	.short	0x0100
        /*01d6*/ 	.byte	0x04
	.zero		1


	//   ....[15]....
        /*01d8*/ 	.word	0x000006f0
        /*01dc*/ 	.word	0x000000ff
        /*01e0*/ 	.word	0x000001e8
        /*01e4*/ 	.short	0x0100
        /*01e6*/ 	.byte	0x04
	.zero		1


	//   ....[16]....
        /*01e8*/ 	.word	0x00000700
        /*01ec*/ 	.word	0x000000ff
        /*01f0*/ 	.word	0x00000040
        /*01f4*/ 	.short	0x0100
        /*01f6*/ 	.byte	0x04
	.zero		1


	//   ....[17]....
        /*01f8*/ 	.word	0x00000710
        /*01fc*/ 	.word	0x000000ff
        /*0200*/ 	.word	0x000001f0
        /*0204*/ 	.short	0x0100
        /*0206*/ 	.byte	0x04
	.zero		1


	//   ....[18]....
        /*0208*/ 	.word	0x00000720
        /*020c*/ 	.word	0x000000ff
        /*0210*/ 	.word	0x00000048
        /*0214*/ 	.short	0x0100
        /*0216*/ 	.byte	0x04
	.zero		1


	//   ....[19]....
        /*0218*/ 	.word	0x00000730
        /*021c*/ 	.word	0x000000ff
        /*0220*/ 	.word	0x000001f8
        /*0224*/ 	.short	0x0100
        /*0226*/ 	.byte	0x04
	.zero		1


	//   ....[20]....
        /*0228*/ 	.word	0x00000740
        /*022c*/ 	.word	0x000000ff
        /*0230*/ 	.word	0x00000050
        /*0234*/ 	.short	0x0100
        /*0236*/ 	.byte	0x04
	.zero		1


	//   ....[21]....
        /*0238*/ 	.word	0x00000750
        /*023c*/ 	.word	0x000000ff
        /*0240*/ 	.word	0x00000200
        /*0244*/ 	.short	0x0100
        /*0246*/ 	.byte	0x04
	.zero		1


	//   ....[22]....
        /*0248*/ 	.word	0x00000760
        /*024c*/ 	.word	0x000000ff
        /*0250*/ 	.word	0x00000058
        /*0254*/ 	.short	0x0100
        /*0256*/ 	.byte	0x04
	.zero		1


	//   ....[23]....
        /*0258*/ 	.word	0x00000770
        /*025c*/ 	.word	0x000000ff
        /*0260*/ 	.word	0x00000208
        /*0264*/ 	.short	0x0100
        /*0266*/ 	.byte	0x04
	.zero		1


	//   ....[24]....
        /*0268*/ 	.word	0x00000780
        /*026c*/ 	.word	0x000000ff
        /*0270*/ 	.word	0x00000060
        /*0274*/ 	.short	0x0100
        /*0276*/ 	.byte	0x04
	.zero		1


	//   ....[25]....
        /*0278*/ 	.word	0x00000790
        /*027c*/ 	.word	0x000000ff
        /*0280*/ 	.word	0x00000210
        /*0284*/ 	.short	0x0100
        /*0286*/ 	.byte	0x04
	.zero		1


	//   ....[26]....
        /*0288*/ 	.word	0x000007a0
        /*028c*/ 	.word	0x000000ff
        /*0290*/ 	.word	0x00000068
        /*0294*/ 	.short	0x0100
        /*0296*/ 	.byte	0x04
	.zero		1


	//   ....[27]....
        /*0298*/ 	.word	0x000007b0
        /*029c*/ 	.word	0x000000ff
        /*02a0*/ 	.word	0x00000218
        /*02a4*/ 	.short	0x0100
        /*02a6*/ 	.byte	0x04
	.zero		1


	//   ....[28]....
        /*02a8*/ 	.word	0x000007c0
        /*02ac*/ 	.word	0x000000ff
        /*02b0*/ 	.word	0x00000070
        /*02b4*/ 	.short	0x0100
        /*02b6*/ 	.byte	0x04
	.zero		1


	//   ....[29]....
        /*02b8*/ 	.word	0x000007d0
        /*02bc*/ 	.word	0x000000ff
        /*02c0*/ 	.word	0x00000220
        /*02c4*/ 	.short	0x0100
        /*02c6*/ 	.byte	0x04
	.zero		1


	//   ....[30]....
        /*02c8*/ 	.word	0x000007e0
        /*02cc*/ 	.word	0x000000ff
        /*02d0*/ 	.word	0x00000078
        /*02d4*/ 	.short	0x0100
        /*02d6*/ 	.byte	0x04
	.zero		1


	//   ....[31]....
        /*02d8*/ 	.word	0x000007f0
        /*02dc*/ 	.word	0x000000ff
        /*02e0*/ 	.word	0x00000228
        /*02e4*/ 	.short	0x0100
        /*02e6*/ 	.byte	0x04
	.zero		1


	//   ....[32]....
        /*02e8*/ 	.word	0x00000800
        /*02ec*/ 	.word	0x000000ff
        /*02f0*/ 	.word	0x00000080
        /*02f4*/ 	.short	0x0100
        /*02f6*/ 	.byte	0x04
	.zero		1


	//   ....[33]....
        /*02f8*/ 	.word	0x00000810
        /*02fc*/ 	.word	0x000000ff
        /*0300*/ 	.word	0x00000230
        /*0304*/ 	.short	0x0100
        /*0306*/ 	.byte	0x04
	.zero		1


	//   ....[34]....
        /*0308*/ 	.word	0x00000820
        /*030c*/ 	.word	0x000000ff
        /*0310*/ 	.word	0x00000088
        /*0314*/ 	.short	0x0100
        /*0316*/ 	.byte	0x04
	.zero		1


	//   ....[35]....
        /*0318*/ 	.word	0x00000830
        /*031c*/ 	.word	0x000000ff
        /*0320*/ 	.word	0x00000238
        /*0324*/ 	.short	0x0100
        /*0326*/ 	.byte	0x04
	.zero		1


	//   ....[36]....
        /*0328*/ 	.word	0x00000840
        /*032c*/ 	.word	0x000000ff
        /*0330*/ 	.word	0x00000090
        /*0334*/ 	.short	0x0100
        /*0336*/ 	.byte	0x04
	.zero		1


	//   ....[37]....
        /*0338*/ 	.word	0x00000850
        /*033c*/ 	.word	0x000000ff
        /*0340*/ 	.word	0x00000240
        /*0344*/ 	.short	0x0100
        /*0346*/ 	.byte	0x04
	.zero		1


	//   ....[38]....
        /*0348*/ 	.word	0x00000860
        /*034c*/ 	.word	0x000000ff
        /*0350*/ 	.word	0x00000098
        /*0354*/ 	.short	0x0100
        /*0356*/ 	.byte	0x04
	.zero		1


	//   ....[39]....
        /*0358*/ 	.word	0x00000870
        /*035c*/ 	.word	0x000000ff
        /*0360*/ 	.word	0x00000248
        /*0364*/ 	.short	0x0100
        /*0366*/ 	.byte	0x04
	.zero		1


	//   ....[40]....
        /*0368*/ 	.word	0x00000880
        /*036c*/ 	.word	0x000000ff
        /*0370*/ 	.word	0x000000a0
        /*0374*/ 	.short	0x0100
        /*0376*/ 	.byte	0x04
	.zero		1


	//   ....[41]....
        /*0378*/ 	.word	0x00000890
        /*037c*/ 	.word	0x000000ff
        /*0380*/ 	.word	0x00000250
        /*0384*/ 	.short	0x0100
        /*0386*/ 	.byte	0x04
	.zero		1


	//   ....[42]....
        /*0388*/ 	.word	0x000008a0
        /*038c*/ 	.word	0x000000ff
        /*0390*/ 	.word	0x000000a8
        /*0394*/ 	.short	0x0100
        /*0396*/ 	.byte	0x04
	.zero		1


	//   ....[43]....
        /*0398*/ 	.word	0x000008b0
        /*039c*/ 	.word	0x000000ff
        /*03a0*/ 	.word	0x00000258
        /*03a4*/ 	.short	0x0100
        /*03a6*/ 	.byte	0x04
	.zero		1


	//   ....[44]....
        /*03a8*/ 	.word	0x000008c0
        /*03ac*/ 	.word	0x000000ff
        /*03b0*/ 	.word	0x000000b0
        /*03b4*/ 	.short	0x0100
        /*03b6*/ 	.byte	0x04
	.zero		1


	//   ....[45]....
        /*03b8*/ 	.word	0x000008d0
        /*03bc*/ 	.word	0x000000ff
        /*03c0*/ 	.word	0x00000260
        /*03c4*/ 	.short	0x0100
        /*03c6*/ 	.byte	0x04
	.zero		1


	//   ....[46]....
        /*03c8*/ 	.word	0x000008e0
        /*03cc*/ 	.word	0x000000ff
        /*03d0*/ 	.word	0x000000b8
        /*03d4*/ 	.short	0x0100
        /*03d6*/ 	.byte	0x04
	.zero		1


	//   ....[47]....
        /*03d8*/ 	.word	0x000008f0
        /*03dc*/ 	.word	0x000000ff
        /*03e0*/ 	.word	0x00000268
        /*03e4*/ 	.short	0x0100
        /*03e6*/ 	.byte	0x04
	.zero		1


	//   ....[48]....
        /*03e8*/ 	.word	0x00000900
        /*03ec*/ 	.word	0x000000ff
        /*03f0*/ 	.word	0x000000c0
        /*03f4*/ 	.short	0x0100
        /*03f6*/ 	.byte	0x04
	.zero		1


	//   ....[49]....
        /*03f8*/ 	.word	0x00000910
        /*03fc*/ 	.word	0x000000ff
        /*0400*/ 	.word	0x00000270
        /*0404*/ 	.short	0x0100
        /*0406*/ 	.byte	0x04
	.zero		1


	//   ....[50]....
        /*0408*/ 	.word	0x00000920
        /*040c*/ 	.word	0x000000ff
        /*0410*/ 	.word	0x000000c8
        /*0414*/ 	.short	0x0100
        /*0416*/ 	.byte	0x04
	.zero		1


	//   ....[51]....
        /*0418*/ 	.word	0x00000930
        /*041c*/ 	.word	0x000000ff
        /*0420*/ 	.word	0x00000278
        /*0424*/ 	.short	0x0100
        /*0426*/ 	.byte	0x04
	.zero		1


	//   ....[52]....
        /*0428*/ 	.word	0x00000940
        /*042c*/ 	.word	0x000000ff
        /*0430*/ 	.word	0x000000d0
        /*0434*/ 	.short	0x0100
        /*0436*/ 	.byte	0x04
	.zero		1


	//   ....[53]....
        /*0438*/ 	.word	0x00000950
        /*043c*/ 	.word	0x000000ff
        /*0440*/ 	.word	0x00000280
        /*0444*/ 	.short	0x0100
        /*0446*/ 	.byte	0x04
	.zero		1


	//   ....[54]....
        /*0448*/ 	.word	0x00000960
        /*044c*/ 	.word	0x000000ff
        /*0450*/ 	.word	0x000000d8
        /*0454*/ 	.short	0x0100
        /*0456*/ 	.byte	0x04
	.zero		1


	//   ....[55]....
        /*0458*/ 	.word	0x00000970
        /*045c*/ 	.word	0x000000ff
        /*0460*/ 	.word	0x00000288
        /*0464*/ 	.short	0x0100
        /*0466*/ 	.byte	0x04
	.zero		1


	//   ....[56]....
        /*0468*/ 	.word	0x00000980
        /*046c*/ 	.word	0x000000ff
        /*0470*/ 	.word	0x000000e0
        /*0474*/ 	.short	0x0100
        /*0476*/ 	.byte	0x04
	.zero		1


	//   ....[57]....
        /*0478*/ 	.word	0x00000990
        /*047c*/ 	.word	0x000000ff
        /*0480*/ 	.word	0x00000290
        /*0484*/ 	.short	0x0100
        /*0486*/ 	.byte	0x04
	.zero		1


	//   ....[58]....
        /*0488*/ 	.word	0x000009a0
        /*048c*/ 	.word	0x000000ff
        /*0490*/ 	.word	0x000000e8
        /*0494*/ 	.short	0x0100
        /*0496*/ 	.byte	0x04
	.zero		1


	//   ....[59]....
        /*0498*/ 	.word	0x000009b0
        /*049c*/ 	.word	0x000000ff
        /*04a0*/ 	.word	0x00000298
        /*04a4*/ 	.short	0x0100
        /*04a6*/ 	.byte	0x04
	.zero		1


	//   ....[60]....
        /*04a8*/ 	.word	0x000009c0
        /*04ac*/ 	.word	0x000000ff
        /*04b0*/ 	.word	0x000000f0
        /*04b4*/ 	.short	0x0100
        /*04b6*/ 	.byte	0x04
	.zero		1


	//   ....[61]....
        /*04b8*/ 	.word	0x000009d0
        /*04bc*/ 	.word	0x000000ff
        /*04c0*/ 	.word	0x000002a0
        /*04c4*/ 	.short	0x0100
        /*04c6*/ 	.byte	0x04
	.zero		1


	//   ....[62]....
        /*04c8*/ 	.word	0x000009e0
        /*04cc*/ 	.word	0x000000ff
        /*04d0*/ 	.word	0x000000f8
        /*04d4*/ 	.short	0x0100
        /*04d6*/ 	.byte	0x04
	.zero		1


	//   ....[63]....
        /*04d8*/ 	.word	0x000009f0
        /*04dc*/ 	.word	0x000000ff
        /*04e0*/ 	.word	0x000002a8
        /*04e4*/ 	.short	0x0100
        /*04e6*/ 	.byte	0x04
	.zero		1


	//   ....[64]....
        /*04e8*/ 	.word	0x00000a00
        /*04ec*/ 	.word	0x000000ff
        /*04f0*/ 	.word	0x00000100
        /*04f4*/ 	.short	0x0100
        /*04f6*/ 	.byte	0x04
	.zero		1


	//   ....[65]....
        /*04f8*/ 	.word	0x00000a10
        /*04fc*/ 	.word	0x000000ff
        /*0500*/ 	.word	0x000002b0
        /*0504*/ 	.short	0x0100
        /*0506*/ 	.byte	0x04
	.zero		1


	//   ....[66]....
        /*0508*/ 	.word	0x00000a20
        /*050c*/ 	.word	0x000000ff
        /*0510*/ 	.word	0x00000108
        /*0514*/ 	.short	0x0100
        /*0516*/ 	.byte	0x04
	.zero		1


	//   ....[67]....
        /*0518*/ 	.word	0x00000a30
        /*051c*/ 	.word	0x000000ff
        /*0520*/ 	.word	0x000002b8
        /*0524*/ 	.short	0x0100
        /*0526*/ 	.byte	0x04
	.zero		1


	//   ....[68]....
        /*0528*/ 	.word	0x00000a40
        /*052c*/ 	.word	0x000000ff
        /*0530*/ 	.word	0x00000110
        /*0534*/ 	.short	0x0100
        /*0536*/ 	.byte	0x04
	.zero		1


	//   ....[69]....
        /*0538*/ 	.word	0x00000a50
        /*053c*/ 	.word	0x000000ff
        /*0540*/ 	.word	0x000002c0
        /*0544*/ 	.short	0x0100
        /*0546*/ 	.byte	0x04
	.zero		1


	//   ....[70]....
        /*0548*/ 	.word	0x00000a60
        /*054c*/ 	.word	0x000000ff
        /*0550*/ 	.word	0x00000118
        /*0554*/ 	.short	0x0100
        /*0556*/ 	.byte	0x04
	.zero		1


	//   ....[71]....
        /*0558*/ 	.word	0x00000a70
        /*055c*/ 	.word	0x000000ff
        /*0560*/ 	.word	0x000002c8
        /*0564*/ 	.short	0x0100
        /*0566*/ 	.byte	0x04
	.zero		1


	//   ....[72]....
        /*0568*/ 	.word	0x00000a80
        /*056c*/ 	.word	0x000000ff
        /*0570*/ 	.word	0x00000120
        /*0574*/ 	.short	0x0100
        /*0576*/ 	.byte	0x04
	.zero		1


	//   ....[73]....
        /*0578*/ 	.word	0x00000a90
        /*057c*/ 	.word	0x000000ff
        /*0580*/ 	.word	0x000002d0
        /*0584*/ 	.short	0x0100
        /*0586*/ 	.byte	0x04
	.zero		1


	//   ....[74]....
        /*0588*/ 	.word	0x00000aa0
        /*058c*/ 	.word	0x000000ff
        /*0590*/ 	.word	0x00000128
        /*0594*/ 	.short	0x0100
        /*0596*/ 	.byte	0x04
	.zero		1


	//   ....[75]....
        /*0598*/ 	.word	0x00000ab0
        /*059c*/ 	.word	0x000000ff
        /*05a0*/ 	.word	0x000002d8
        /*05a4*/ 	.short	0x0100
        /*05a6*/ 	.byte	0x04
	.zero		1


	//   ....[76]....
        /*05a8*/ 	.word	0x00000ac0
        /*05ac*/ 	.word	0x000000ff
        /*05b0*/ 	.word	0x00000130
        /*05b4*/ 	.short	0x0100
        /*05b6*/ 	.byte	0x04
	.zero		1


	//   ....[77]....
        /*05b8*/ 	.word	0x00000ad0
        /*05bc*/ 	.word	0x000000ff
        /*05c0*/ 	.word	0x000002e0
        /*05c4*/ 	.short	0x0100
        /*05c6*/ 	.byte	0x04
	.zero		1


	//   ....[78]....
        /*05c8*/ 	.word	0x00000ae0
        /*05cc*/ 	.word	0x000000ff
        /*05d0*/ 	.word	0x00000138
        /*05d4*/ 	.short	0x0100
        /*05d6*/ 	.byte	0x04
	.zero		1


	//   ....[79]....
        /*05d8*/ 	.word	0x00000af0
        /*05dc*/ 	.word	0x000000ff
        /*05e0*/ 	.word	0x000002e8
        /*05e4*/ 	.short	0x0100
        /*05e6*/ 	.byte	0x04
	.zero		1


	//   ....[80]....
        /*05e8*/ 	.word	0x00000b00
        /*05ec*/ 	.word	0x000000ff
        /*05f0*/ 	.word	0x00000140
        /*05f4*/ 	.short	0x0100
        /*05f6*/ 	.byte	0x04
	.zero		1


	//   ....[81]....
        /*05f8*/ 	.word	0x00000b10
        /*05fc*/ 	.word	0x000000ff
        /*0600*/ 	.word	0x000002f0
        /*0604*/ 	.short	0x0100
        /*0606*/ 	.byte	0x04
	.zero		1


	//   ....[82]....
        /*0608*/ 	.word	0x00000b20
        /*060c*/ 	.word	0x000000ff
        /*0610*/ 	.word	0x00000148
        /*0614*/ 	.short	0x0100
        /*0616*/ 	.byte	0x04
	.zero		1


	//   ....[83]....
        /*0618*/ 	.word	0x00000b30
        /*061c*/ 	.word	0x000000ff
        /*0620*/ 	.word	0x000002f8
        /*0624*/ 	.short	0x0100
        /*0626*/ 	.byte	0x04
	.zero		1


	//   ....[84]....
        /*0628*/ 	.word	0x00000b40
        /*062c*/ 	.word	0x000000ff
        /*0630*/ 	.word	0x00000150
        /*0634*/ 	.short	0x0100
        /*0636*/ 	.byte	0x04
	.zero		1


	//   ....[85]....
        /*0638*/ 	.word	0x00000b50
        /*063c*/ 	.word	0x000000ff
        /*0640*/ 	.word	0x00000300
        /*0644*/ 	.short	0x0100
        /*0646*/ 	.byte	0x04
	.zero		1


	//   ....[86]....
        /*0648*/ 	.word	0x00000b60
        /*064c*/ 	.word	0x000000ff
        /*0650*/ 	.word	0x00000158
        /*0654*/ 	.short	0x0100
        /*0656*/ 	.byte	0x04
	.zero		1


	//   ....[87]....
        /*0658*/ 	.word	0x00000b70
        /*065c*/ 	.word	0x000000ff
        /*0660*/ 	.word	0x00000308
        /*0664*/ 	.short	0x0100
        /*0666*/ 	.byte	0x04
	.zero		1


	//   ....[88]....
        /*0668*/ 	.word	0x00000b80
        /*066c*/ 	.word	0x000000ff
        /*0670*/ 	.word	0x00000160
        /*0674*/ 	.short	0x0100
        /*0676*/ 	.byte	0x04
	.zero		1


	//   ....[89]....
        /*0678*/ 	.word	0x00000b90
        /*067c*/ 	.word	0x000000ff
        /*0680*/ 	.word	0x00000310
        /*0684*/ 	.short	0x0100
        /*0686*/ 	.byte	0x04
	.zero		1


	//   ....[90]....
        /*0688*/ 	.word	0x00000ba0
        /*068c*/ 	.word	0x000000ff
        /*0690*/ 	.word	0x00000168
        /*0694*/ 	.short	0x0100
        /*0696*/ 	.byte	0x04
	.zero		1


	//   ....[91]....
        /*0698*/ 	.word	0x00000bb0
        /*069c*/ 	.word	0x000000ff
        /*06a0*/ 	.word	0x00000318
        /*06a4*/ 	.short	0x0100
        /*06a6*/ 	.byte	0x04
	.zero		1


	//   ....[92]....
        /*06a8*/ 	.word	0x00000bc0
        /*06ac*/ 	.word	0x000000ff
        /*06b0*/ 	.word	0x00000170
        /*06b4*/ 	.short	0x0100
        /*06b6*/ 	.byte	0x04
	.zero		1


	//   ....[93]....
        /*06b8*/ 	.word	0x00000bd0
        /*06bc*/ 	.word	0x000000ff
        /*06c0*/ 	.word	0x00000320
        /*06c4*/ 	.short	0x0100
        /*06c6*/ 	.byte	0x04
	.zero		1


	//   ....[94]....
        /*06c8*/ 	.word	0x00000be0
        /*06cc*/ 	.word	0x000000ff
        /*06d0*/ 	.word	0x00000178
        /*06d4*/ 	.short	0x0100
        /*06d6*/ 	.byte	0x04
	.zero		1


	//   ....[95]....
        /*06d8*/ 	.word	0x00000bf0
        /*06dc*/ 	.word	0x000000ff
        /*06e0*/ 	.word	0x00000328
        /*06e4*/ 	.short	0x0100
        /*06e6*/ 	.byte	0x04
	.zero		1


	//   ....[96]....
        /*06e8*/ 	.word	0x00000c00
        /*06ec*/ 	.word	0x000000ff
        /*06f0*/ 	.word	0x00000180
        /*06f4*/ 	.short	0x0100
        /*06f6*/ 	.byte	0x04
	.zero		1


	//   ....[97]....
        /*06f8*/ 	.word	0x00000c10
        /*06fc*/ 	.word	0x000000ff
        /*0700*/ 	.word	0x00000330
        /*0704*/ 	.short	0x0100
        /*0706*/ 	.byte	0x04
	.zero		1


	//   ....[98]....
        /*0708*/ 	.word	0x00000c20
        /*070c*/ 	.word	0x000000ff
        /*0710*/ 	.word	0x00000188
        /*0714*/ 	.short	0x0100
        /*0716*/ 	.byte	0x04
	.zero		1


	//   ....[99]....
        /*0718*/ 	.word	0x00000c30
        /*071c*/ 	.word	0x000000ff
        /*0720*/ 	.word	0x00000338
        /*0724*/ 	.short	0x0100
        /*0726*/ 	.byte	0x04
	.zero		1


	//   ....[100]....
        /*0728*/ 	.word	0x00000c40
        /*072c*/ 	.word	0x000000ff
        /*0730*/ 	.word	0x00000190
        /*0734*/ 	.short	0x0100
        /*0736*/ 	.byte	0x04
	.zero		1


	//   ....[101]....
        /*0738*/ 	.word	0x00000c50
        /*073c*/ 	.word	0x000000ff
        /*0740*/ 	.word	0x00000340
        /*0744*/ 	.short	0x0100
        /*0746*/ 	.byte	0x04
	.zero		1


	//   ....[102]....
        /*0748*/ 	.word	0x00000c60
        /*074c*/ 	.word	0x000000ff
        /*0750*/ 	.word	0x00000198
        /*0754*/ 	.short	0x0100
        /*0756*/ 	.byte	0x04
	.zero		1


	//   ....[103]....
        /*0758*/ 	.word	0x00000c70
        /*075c*/ 	.word	0x000000ff
        /*0760*/ 	.word	0x00000348
        /*0764*/ 	.short	0x0100
        /*0766*/ 	.byte	0x04
	.zero		1


	//   ....[104]....
        /*0768*/ 	.word	0x00000c80
        /*076c*/ 	.word	0x000000ff
        /*0770*/ 	.word	0x000001a0
        /*0774*/ 	.short	0x0100
        /*0776*/ 	.byte	0x04
	.zero		1


	//   ....[105]....
        /*0778*/ 	.word	0x00000c90
        /*077c*/ 	.word	0x000000ff
        /*0780*/ 	.word	0x00000350
        /*0784*/ 	.short	0x0100
        /*0786*/ 	.byte	0x04
	.zero		1


	//   ....[106]....
        /*0788*/ 	.word	0x00000ca0
        /*078c*/ 	.word	0x000000ff
        /*0790*/ 	.word	0x000001a8
        /*0794*/ 	.short	0x0100
        /*0796*/ 	.byte	0x04
	.zero		1


	//   ....[107]....
        /*0798*/ 	.word	0x00000cb0
        /*079c*/ 	.word	0x000000ff
        /*07a0*/ 	.word	0x00000358
        /*07a4*/ 	.short	0x0100
        /*07a6*/ 	.byte	0x04
	.zero		1


	//   ....[108]....
        /*07a8*/ 	.word	0x00000df0
        /*07ac*/ 	.word	0x000000ff
        /*07b0*/ 	.word	0x00000360
        /*07b4*/ 	.short	0x0100
        /*07b6*/ 	.byte	0x04
	.zero		1


	//   ....[109]....
        /*07b8*/ 	.word	0x00000e00
        /*07bc*/ 	.word	0x000000ff
        /*07c0*/ 	.word	0x00000368
        /*07c4*/ 	.short	0x0100
        /*07c6*/ 	.byte	0x04
	.zero		1


	//   ....[110]....
        /*07c8*/ 	.word	0x00000ef0
        /*07cc*/ 	.word	0x000000ff
        /*07d0*/ 	.word	0x00000370
        /*07d4*/ 	.short	0x0100
        /*07d6*/ 	.byte	0x06
	.zero		1


	//   ....[111]....
        /*07d8*/ 	.word	0x00000f00
        /*07dc*/ 	.word	0x000000ff
        /*07e0*/ 	.word	0x00000378
        /*07e4*/ 	.short	0x0100
        /*07e6*/ 	.byte	0x06
	.zero		1


	//   ....[112]....
        /*07e8*/ 	.word	0x00001040
        /*07ec*/ 	.word	0x000000ff
        /*07f0*/ 	.word	0x00000380
        /*07f4*/ 	.short	0x0100
        /*07f6*/ 	.byte	0x06
	.zero		1


	//   ....[113]....
        /*07f8*/ 	.word	0x00001050
        /*07fc*/ 	.word	0x000000ff
        /*0800*/ 	.word	0x00000390
        /*0804*/ 	.short	0x0100
        /*0806*/ 	.byte	0x06
	.zero		1


	//   ....[114]....
        /*0808*/ 	.word	0x00001060
        /*080c*/ 	.word	0x000000ff
        /*0810*/ 	.word	0x00000388
        /*0814*/ 	.short	0x0100
        /*0816*/ 	.byte	0x06
	.zero		1


	//   ....[115]....
        /*0818*/ 	.word	0x00001070
        /*081c*/ 	.word	0x000000ff
        /*0820*/ 	.word	0x00000398
        /*0824*/ 	.short	0x0100
        /*0826*/ 	.byte	0x06
	.zero		1


	//   ....[116]....
        /*0828*/ 	.word	0x000011a0
        /*082c*/ 	.word	0x000000ff
        /*0830*/ 	.word	0x000003a0
        /*0834*/ 	.short	0x0100
        /*0836*/ 	.byte	0x04
	.zero		1


	//   ....[117]....
        /*0838*/ 	.word	0x000011b0
        /*083c*/ 	.word	0x000000ff
        /*0840*/ 	.word	0x000003c0
        /*0844*/ 	.short	0x0100
        /*0846*/ 	.byte	0x04
	.zero		1


	//   ....[118]....
        /*0848*/ 	.word	0x000011c0
        /*084c*/ 	.word	0x000000ff
        /*0850*/ 	.word	0x000003a8
        /*0854*/ 	.short	0x0100
        /*0856*/ 	.byte	0x04
	.zero		1


	//   ....[119]....
        /*0858*/ 	.word	0x000011d0
        /*085c*/ 	.word	0x000000ff
        /*0860*/ 	.word	0x000003c8
        /*0864*/ 	.short	0x0100
        /*0866*/ 	.byte	0x04
	.zero		1


	//   ....[120]....
        /*0868*/ 	.word	0x000011e0
        /*086c*/ 	.word	0x000000ff
        /*0870*/ 	.word	0x000003b0
        /*0874*/ 	.short	0x0100
        /*0876*/ 	.byte	0x04
	.zero		1


	//   ....[121]....
        /*0878*/ 	.word	0x000011f0
        /*087c*/ 	.word	0x000000ff
        /*0880*/ 	.word	0x000003d0
        /*0884*/ 	.short	0x0100
        /*0886*/ 	.byte	0x04
	.zero		1


	//   ....[122]....
        /*0888*/ 	.word	0x00001200
        /*088c*/ 	.word	0x000000ff
        /*0890*/ 	.word	0x000003b8
        /*0894*/ 	.short	0x0100
        /*0896*/ 	.byte	0x04
	.zero		1


	//   ....[123]....
        /*0898*/ 	.word	0x00001210
        /*089c*/ 	.word	0x000000ff
        /*08a0*/ 	.word	0x000003d8
        /*08a4*/ 	.short	0x0100
        /*08a6*/ 	.byte	0x04
	.zero		1


	//   ....[124]....
        /*08a8*/ 	.word	0x00001300
        /*08ac*/ 	.word	0x000000ff
        /*08b0*/ 	.word	0x000003e0
        /*08b4*/ 	.short	0x0100
        /*08b6*/ 	.byte	0x04
	.zero		1


	//   ....[125]....
        /*08b8*/ 	.word	0x00001310
        /*08bc*/ 	.word	0x000000ff
        /*08c0*/ 	.word	0x000003f0
        /*08c4*/ 	.short	0x0100
        /*08c6*/ 	.byte	0x04
	.zero		1


	//   ....[126]....
        /*08c8*/ 	.word	0x00001320
        /*08cc*/ 	.word	0x000000ff
        /*08d0*/ 	.word	0x000003e8
        /*08d4*/ 	.short	0x0100
        /*08d6*/ 	.byte	0x04
	.zero		1


	//   ....[127]....
        /*08d8*/ 	.word	0x00001330
        /*08dc*/ 	.word	0x000000ff
        /*08e0*/ 	.word	0x000003f8
        /*08e4*/ 	.short	0x0100
        /*08e6*/ 	.byte	0x04
	.zero		1


	//   ....[128]....
        /*08e8*/ 	.word	0x00001f80
        /*08ec*/ 	.word	0x00000000
        /*08f0*/ 	.word	0x000003f0
        /*08f4*/ 	.short	0x010a
        /*08f6*/ 	.byte	0xff
	.zero		1


	//   ....[129]....
        /*08f8*/ 	.word	0x00001fb0
        /*08fc*/ 	.word	0x00000000
        /*0900*/ 	.word	0x000003e0
        /*0904*/ 	.short	0x0101
        /*0906*/ 	.byte	0xff
	.zero		1


	//   ....[130]....
        /*0908*/ 	.word	0x00002080
        /*090c*/ 	.word	0x000000ff
        /*0910*/ 	.word	0x000001b0
        /*0914*/ 	.short	0x010a
        /*0916*/ 	.byte	0x04
	.zero		1


	//   ....[131]....
        /*0918*/ 	.word	0x00002100
        /*091c*/ 	.word	0x000000ff
        /*0920*/ 	.word	0x000001b0
        /*0924*/ 	.short	0x010a
        /*0926*/ 	.byte	0x21
	.zero		1


	//   ....[132]....
        /*0928*/ 	.word	0x00002290
        /*092c*/ 	.word	0x000000ff
        /*0930*/ 	.word	0x000001b0
        /*0934*/ 	.short	0x010a
        /*0936*/ 	.byte	0x08
	.zero		1


	//   ....[133]....
        /*0938*/ 	.word	0x000023b0
        /*093c*/ 	.word	0x000000ff
        /*0940*/ 	.word	0x00000378
        /*0944*/ 	.short	0x0101
        /*0946*/ 	.byte	0x06
	.zero		1


	//   ....[134]....
        /*0948*/ 	.word	0x000023d0
        /*094c*/ 	.word	0x000000ff
        /*0950*/ 	.word	0x000001b0
        /*0954*/ 	.short	0x010a
        /*0956*/ 	.byte	0x04
	.zero		1


	//   ....[135]....
        /*0958*/ 	.word	0x00002450
        /*095c*/ 	.word	0x000000ff
        /*0960*/ 	.word	0x000001b0
        /*0964*/ 	.short	0x010a
        /*0966*/ 	.byte	0x11
	.zero		1


	//   ....[136]....
        /*0968*/ 	.word	0x00002660
        /*096c*/ 	.word	0x000000ff
        /*0970*/ 	.word	0x000001b0
        /*0974*/ 	.short	0x010a
        /*0976*/ 	.byte	0x07
	.zero		1


	//   ....[137]....
        /*0978*/ 	.word	0x00002730
        /*097c*/ 	.word	0x00000003
        /*0980*/ 	.word	0x00000380
        /*0984*/ 	.short	0x010a
        /*0986*/ 	.byte	0xff
	.zero		1


	//   ....[138]....
        /*0988*/ 	.word	0x00002880
        /*098c*/ 	.word	0x00000000
        /*0990*/ 	.word	0x00000000
        /*0994*/ 	.short	0x0101
        /*0996*/ 	.byte	0xff
	.zero		1


	//   ....[139]....
        /*0998*/ 	.word	0x00002e20
        /*099c*/ 	.word	0x000000ff
        /*09a0*/ 	.word	0x00000000
        /*09a4*/ 	.short	0x010a
        /*09a6*/ 	.byte	0x04
	.zero		1


	//   ....[140]....
        /*09a8*/ 	.word	0x00002eb0
        /*09ac*/ 	.word	0x000000ff
        /*09b0*/ 	.word	0x00000000
        /*09b4*/ 	.short	0x010a
        /*09b6*/ 	.byte	0x05
	.zero		1


	//   ....[141]....
        /*09b8*/ 	.word	0x00002f40
        /*09bc*/ 	.word	0x000000ff
        /*09c0*/ 	.word	0x00000000
        /*09c4*/ 	.short	0x010a
        /*09c6*/ 	.byte	0x05
	.zero		1


	//   ....[142]....
        /*09c8*/ 	.word	0x00002fd0
        /*09cc*/ 	.word	0x000000ff
        /*09d0*/ 	.word	0x00000000
        /*09d4*/ 	.short	0x010a
        /*09d6*/ 	.byte	0x05
	.zero		1


	//   ....[143]....
        /*09d8*/ 	.word	0x00003060
        /*09dc*/ 	.word	0x000000ff
        /*09e0*/ 	.word	0x00000000
        /*09e4*/ 	.short	0x010a
        /*09e6*/ 	.byte	0x05
	.zero		1


	//   ....[144]....
        /*09e8*/ 	.word	0x000030f0
        /*09ec*/ 	.word	0x000000ff
        /*09f0*/ 	.word	0x00000000
        /*09f4*/ 	.short	0x010a
        /*09f6*/ 	.byte	0x05
	.zero		1


	//   ....[145]....
        /*09f8*/ 	.word	0x00003180
        /*09fc*/ 	.word	0x000000ff
        /*0a00*/ 	.word	0x00000000
        /*0a04*/ 	.short	0x010a
        /*0a06*/ 	.byte	0x05
	.zero		1


	//   ....[146]....
        /*0a08*/ 	.word	0x00003210
        /*0a0c*/ 	.word	0x000000ff
        /*0a10*/ 	.word	0x00000000
        /*0a14*/ 	.short	0x010a
        /*0a16*/ 	.byte	0x05
	.zero		1


	//   ....[147]....
        /*0a18*/ 	.word	0x000032a0
        /*0a1c*/ 	.word	0x000000ff
        /*0a20*/ 	.word	0x00000000
        /*0a24*/ 	.short	0x010a
        /*0a26*/ 	.byte	0x05
	.zero		1


	//   ....[148]....
        /*0a28*/ 	.word	0x00003330
        /*0a2c*/ 	.word	0x000000ff
        /*0a30*/ 	.word	0x00000000
        /*0a34*/ 	.short	0x010a
        /*0a36*/ 	.byte	0x05
	.zero		1


	//   ....[149]....
        /*0a38*/ 	.word	0x000033c0
        /*0a3c*/ 	.word	0x000000ff
        /*0a40*/ 	.word	0x00000000
        /*0a44*/ 	.short	0x010a
        /*0a46*/ 	.byte	0x05
	.zero		1


	//   ....[150]....
        /*0a48*/ 	.word	0x00003450
        /*0a4c*/ 	.word	0x000000ff
        /*0a50*/ 	.word	0x00000000
        /*0a54*/ 	.short	0x010a
        /*0a56*/ 	.byte	0x05
	.zero		1


	//   ....[151]....
        /*0a58*/ 	.word	0x000034e0
        /*0a5c*/ 	.word	0x000000ff
        /*0a60*/ 	.word	0x00000000
        /*0a64*/ 	.short	0x010a
        /*0a66*/ 	.byte	0x05
	.zero		1


	//   ....[152]....
        /*0a68*/ 	.word	0x00003570
        /*0a6c*/ 	.word	0x000000ff
        /*0a70*/ 	.word	0x00000000
        /*0a74*/ 	.short	0x010a
        /*0a76*/ 	.byte	0x05
	.zero		1


	//   ....[153]....
        /*0a78*/ 	.word	0x00003600
        /*0a7c*/ 	.word	0x000000ff
        /*0a80*/ 	.word	0x00000000
        /*0a84*/ 	.short	0x010a
        /*0a86*/ 	.byte	0x05
	.zero		1


	//   ....[154]....
        /*0a88*/ 	.word	0x00003690
        /*0a8c*/ 	.word	0x000000ff
        /*0a90*/ 	.word	0x00000000
        /*0a94*/ 	.short	0x010a
        /*0a96*/ 	.byte	0x05
	.zero		1


	//   ....[155]....
        /*0a98*/ 	.word	0x00003720
        /*0a9c*/ 	.word	0x000000ff
        /*0aa0*/ 	.word	0x00000000
        /*0aa4*/ 	.short	0x010a
        /*0aa6*/ 	.byte	0x05
	.zero		1


	//   ....[156]....
        /*0aa8*/ 	.word	0x000037b0
        /*0aac*/ 	.word	0x000000ff
        /*0ab0*/ 	.word	0x00000000
        /*0ab4*/ 	.short	0x010a
        /*0ab6*/ 	.byte	0x05
	.zero		1


	//   ....[157]....
        /*0ab8*/ 	.word	0x00003840
        /*0abc*/ 	.word	0x000000ff
        /*0ac0*/ 	.word	0x00000000
        /*0ac4*/ 	.short	0x010a
        /*0ac6*/ 	.byte	0x05
	.zero		1


	//   ....[158]....
        /*0ac8*/ 	.word	0x000038d0
        /*0acc*/ 	.word	0x000000ff
        /*0ad0*/ 	.word	0x00000000
        /*0ad4*/ 	.short	0x010a
        /*0ad6*/ 	.byte	0x05
	.zero		1


	//   ....[159]....
        /*0ad8*/ 	.word	0x00003960
        /*0adc*/ 	.word	0x000000ff
        /*0ae0*/ 	.word	0x00000000
        /*0ae4*/ 	.short	0x010a
        /*0ae6*/ 	.byte	0x05
	.zero		1


	//   ....[160]....
        /*0ae8*/ 	.word	0x000039f0
        /*0aec*/ 	.word	0x000000ff
        /*0af0*/ 	.word	0x00000000
        /*0af4*/ 	.short	0x010a
        /*0af6*/ 	.byte	0x05
	.zero		1


	//   ....[161]....
        /*0af8*/ 	.word	0x00003a80
        /*0afc*/ 	.word	0x000000ff
        /*0b00*/ 	.word	0x00000000
        /*0b04*/ 	.short	0x010a
        /*0b06*/ 	.byte	0x05
	.zero		1


	//   ....[162]....
        /*0b08*/ 	.word	0x00003b10
        /*0b0c*/ 	.word	0x000000ff
        /*0b10*/ 	.word	0x00000000
        /*0b14*/ 	.short	0x010a
        /*0b16*/ 	.byte	0x05
	.zero		1


	//   ....[163]....
        /*0b18*/ 	.word	0x00003ba0
        /*0b1c*/ 	.word	0x000000ff
        /*0b20*/ 	.word	0x00000000
        /*0b24*/ 	.short	0x010a
        /*0b26*/ 	.byte	0x05
	.zero		1


	//   ....[164]....
        /*0b28*/ 	.word	0x00003c30
        /*0b2c*/ 	.word	0x000000ff
        /*0b30*/ 	.word	0x00000000
        /*0b34*/ 	.short	0x010a
        /*0b36*/ 	.byte	0x05
	.zero		1


	//   ....[165]....
        /*0b38*/ 	.word	0x00003cc0
        /*0b3c*/ 	.word	0x000000ff
        /*0b40*/ 	.word	0x00000000
        /*0b44*/ 	.short	0x010a
        /*0b46*/ 	.byte	0x05
	.zero		1


	//   ....[166]....
        /*0b48*/ 	.word	0x00003d50
        /*0b4c*/ 	.word	0x000000ff
        /*0b50*/ 	.word	0x00000000
        /*0b54*/ 	.short	0x010a
        /*0b56*/ 	.byte	0x05
	.zero		1


	//   ....[167]....
        /*0b58*/ 	.word	0x00003de0
        /*0b5c*/ 	.word	0x000000ff
        /*0b60*/ 	.word	0x00000000
        /*0b64*/ 	.short	0x010a
        /*0b66*/ 	.byte	0x05
	.zero		1


	//   ....[168]....
        /*0b68*/ 	.word	0x00003e70
        /*0b6c*/ 	.word	0x000000ff
        /*0b70*/ 	.word	0x00000000
        /*0b74*/ 	.short	0x010a
        /*0b76*/ 	.byte	0x05
	.zero		1


	//   ....[169]....
        /*0b78*/ 	.word	0x00003f00
        /*0b7c*/ 	.word	0x000000ff
        /*0b80*/ 	.word	0x00000000
        /*0b84*/ 	.short	0x010a
        /*0b86*/ 	.byte	0x05
	.zero		1


	//   ....[170]....
        /*0b88*/ 	.word	0x00003f90
        /*0b8c*/ 	.word	0x000000ff
        /*0b90*/ 	.word	0x00000000
        /*0b94*/ 	.short	0x010a
        /*0b96*/ 	.byte	0x05
	.zero		1


	//   ....[171]....
        /*0b98*/ 	.word	0x00004020
        /*0b9c*/ 	.word	0x000000ff
        /*0ba0*/ 	.word	0x00000000
        /*0ba4*/ 	.short	0x010a
        /*0ba6*/ 	.byte	0x05
	.zero		1


	//   ....[172]....
        /*0ba8*/ 	.word	0x000040b0
        /*0bac*/ 	.word	0x000000ff
        /*0bb0*/ 	.word	0x00000000
        /*0bb4*/ 	.short	0x010a
        /*0bb6*/ 	.byte	0x05
	.zero		1


	//   ....[173]....
        /*0bb8*/ 	.word	0x00004140
        /*0bbc*/ 	.word	0x000000ff
        /*0bc0*/ 	.word	0x00000000
        /*0bc4*/ 	.short	0x010a
        /*0bc6*/ 	.byte	0x05
	.zero		1


	//   ....[174]....
        /*0bc8*/ 	.word	0x000041d0
        /*0bcc*/ 	.word	0x000000ff
        /*0bd0*/ 	.word	0x00000000
        /*0bd4*/ 	.short	0x010a
        /*0bd6*/ 	.byte	0x05
	.zero		1


	//   ....[175]....
        /*0bd8*/ 	.word	0x00004260
        /*0bdc*/ 	.word	0x000000ff
        /*0be0*/ 	.word	0x00000000
        /*0be4*/ 	.short	0x010a
        /*0be6*/ 	.byte	0x05
	.zero		1


	//   ....[176]....
        /*0be8*/ 	.word	0x000042f0
        /*0bec*/ 	.word	0x000000ff
        /*0bf0*/ 	.word	0x00000000
        /*0bf4*/ 	.short	0x010a
        /*0bf6*/ 	.byte	0x05
	.zero		1


	//   ....[177]....
        /*0bf8*/ 	.word	0x00004380
        /*0bfc*/ 	.word	0x000000ff
        /*0c00*/ 	.word	0x00000000
        /*0c04*/ 	.short	0x010a
        /*0c06*/ 	.byte	0x05
	.zero		1


	//   ....[178]....
        /*0c08*/ 	.word	0x00004410
        /*0c0c*/ 	.word	0x000000ff
        /*0c10*/ 	.word	0x00000000
        /*0c14*/ 	.short	0x010a
        /*0c16*/ 	.byte	0x05
	.zero		1


	//   ....[179]....
        /*0c18*/ 	.word	0x000044a0
        /*0c1c*/ 	.word	0x000000ff
        /*0c20*/ 	.word	0x00000000
        /*0c24*/ 	.short	0x010a
        /*0c26*/ 	.byte	0x05
	.zero		1


	//   ....[180]....
        /*0c28*/ 	.word	0x00004530
        /*0c2c*/ 	.word	0x000000ff
        /*0c30*/ 	.word	0x00000000
        /*0c34*/ 	.short	0x010a
        /*0c36*/ 	.byte	0x05
	.zero		1


	//   ....[181]....
        /*0c38*/ 	.word	0x000045c0
        /*0c3c*/ 	.word	0x000000ff
        /*0c40*/ 	.word	0x00000000
        /*0c44*/ 	.short	0x010a
        /*0c46*/ 	.byte	0x05
	.zero		1


	//   ....[182]....
        /*0c48*/ 	.word	0x00004650
        /*0c4c*/ 	.word	0x000000ff
        /*0c50*/ 	.word	0x00000000
        /*0c54*/ 	.short	0x010a
        /*0c56*/ 	.byte	0x05
	.zero		1


	//   ....[183]....
        /*0c58*/ 	.word	0x000046e0
        /*0c5c*/ 	.word	0x000000ff
        /*0c60*/ 	.word	0x00000000
        /*0c64*/ 	.short	0x010a
        /*0c66*/ 	.byte	0x05
	.zero		1


	//   ....[184]....
        /*0c68*/ 	.word	0x00004770
        /*0c6c*/ 	.word	0x000000ff
        /*0c70*/ 	.word	0x00000000
        /*0c74*/ 	.short	0x010a
        /*0c76*/ 	.byte	0x05
	.zero		1


	//   ....[185]....
        /*0c78*/ 	.word	0x00004800
        /*0c7c*/ 	.word	0x000000ff
        /*0c80*/ 	.word	0x00000000
        /*0c84*/ 	.short	0x010a
        /*0c86*/ 	.byte	0x05
	.zero		1


	//   ....[186]....
        /*0c88*/ 	.word	0x00004890
        /*0c8c*/ 	.word	0x000000ff
        /*0c90*/ 	.word	0x00000000
        /*0c94*/ 	.short	0x010a
        /*0c96*/ 	.byte	0x05
	.zero		1


	//   ....[187]....
        /*0c98*/ 	.word	0x00004920
        /*0c9c*/ 	.word	0x000000ff
        /*0ca0*/ 	.word	0x00000000
        /*0ca4*/ 	.short	0x010a
        /*0ca6*/ 	.byte	0x05
	.zero		1


	//   ....[188]....
        /*0ca8*/ 	.word	0x000049b0
        /*0cac*/ 	.word	0x000000ff
        /*0cb0*/ 	.word	0x00000000
        /*0cb4*/ 	.short	0x010a
        /*0cb6*/ 	.byte	0x05
	.zero		1


	//   ....[189]....
        /*0cb8*/ 	.word	0x00004a40
        /*0cbc*/ 	.word	0x000000ff
        /*0cc0*/ 	.word	0x00000000
        /*0cc4*/ 	.short	0x010a
        /*0cc6*/ 	.byte	0x05
	.zero		1


	//   ....[190]....
        /*0cc8*/ 	.word	0x00004ad0
        /*0ccc*/ 	.word	0x000000ff
        /*0cd0*/ 	.word	0x00000000
        /*0cd4*/ 	.short	0x010a
        /*0cd6*/ 	.byte	0x05
	.zero		1


	//   ....[191]....
        /*0cd8*/ 	.word	0x00004b60
        /*0cdc*/ 	.word	0x000000ff
        /*0ce0*/ 	.word	0x00000000
        /*0ce4*/ 	.short	0x010a
        /*0ce6*/ 	.byte	0x05
	.zero		1


	//   ....[192]....
        /*0ce8*/ 	.word	0x00004c00
        /*0cec*/ 	.word	0x00000000
        /*0cf0*/ 	.word	0x00000000
        /*0cf4*/ 	.short	0x010a
        /*0cf6*/ 	.byte	0xff
	.zero		1


	//   ....[193]....
        /*0cf8*/ 	.word	0x00004d20
        /*0cfc*/ 	.word	0x00000002
        /*0d00*/ 	.word	0x000003e0
        /*0d04*/ 	.short	0x010a
        /*0d06*/ 	.byte	0xff
	.zero		1


	//   ....[194]....
        /*0d08*/ 	.word	0x00004d90
        /*0d0c*/ 	.word	0x00000002
        /*0d10*/ 	.word	0x00000000
        /*0d14*/ 	.short	0x0101
        /*0d16*/ 	.byte	0xff
	.zero		1


	//   ....[195]....
        /*0d18*/ 	.word	0x00004db0
        /*0d1c*/ 	.word	0x000000ff
        /*0d20*/ 	.word	0x00000390
        /*0d24*/ 	.short	0x010a
        /*0d26*/ 	.byte	0x04
	.zero		1


	//   ....[196]....
        /*0d28*/ 	.word	0x00004ed0
        /*0d2c*/ 	.word	0x00000002
        /*0d30*/ 	.word	0x00000380
        /*0d34*/ 	.short	0x010a
        /*0d36*/ 	.byte	0xff
	.zero		1


	//   ....[197]....
        /*0d38*/ 	.word	0x00004fd0
        /*0d3c*/ 	.word	0x00000002
        /*0d40*/ 	.word	0x00000000
        /*0d44*/ 	.short	0x0101
        /*0d46*/ 	.byte	0xff
	.zero		1


	//   ....[198]....
        /*0d48*/ 	.word	0x00005060
        /*0d4c*/ 	.word	0x000000ff
        /*0d50*/ 	.word	0x00000390
        /*0d54*/ 	.short	0x0106
        /*0d56*/ 	.byte	0x04
	.zero		1


	//   ....[199]....
        /*0d58*/ 	.word	0x00005080
        /*0d5c*/ 	.word	0x000000ff
        /*0d60*/ 	.word	0x00000390
        /*0d64*/ 	.short	0x010a
        /*0d66*/ 	.byte	0x04
	.zero		1


	//   ....[200]....
        /*0d68*/ 	.word	0x00005110
        /*0d6c*/ 	.word	0x000000ff
        /*0d70*/ 	.word	0x00000390
        /*0d74*/ 	.short	0x0106
        /*0d76*/ 	.byte	0x07
	.zero		1


	//   ....[201]....
        /*0d78*/ 	.word	0x00005150
        /*0d7c*/ 	.word	0x00000000
        /*0d80*/ 	.word	0x00000390
        /*0d84*/ 	.short	0x010a
        /*0d86*/ 	.byte	0xff
	.zero		1


	//   ....[202]....
        /*0d88*/ 	.word	0x00005640
        /*0d8c*/ 	.word	0x00000000
        /*0d90*/ 	.word	0x00000380
        /*0d94*/ 	.short	0x010a
        /*0d96*/ 	.byte	0xff
	.zero		1


	//   ....[203]....
        /*0d98*/ 	.word	0x00005740
        /*0d9c*/ 	.word	0x00000003
        /*0da0*/ 	.word	0x00000000
        /*0da4*/ 	.short	0x0101
        /*0da6*/ 	.byte	0xff
	.zero		1


	//   ....[204]....
        /*0da8*/ 	.word	0x00005750
        /*0dac*/ 	.word	0x000000ff
        /*0db0*/ 	.word	0x00000000
        /*0db4*/ 	.short	0x010a
        /*0db6*/ 	.byte	0x04
	.zero		1


	//   ....[205]....
        /*0db8*/ 	.word	0x00005770
        /*0dbc*/ 	.word	0x000000ff
        /*0dc0*/ 	.word	0x000003c0
        /*0dc4*/ 	.short	0x010a
        /*0dc6*/ 	.byte	0x13
	.zero		1


	//   ....[206]....
        /*0dc8*/ 	.word	0x000058b0
        /*0dcc*/ 	.word	0x000000ff
        /*0dd0*/ 	.word	0x00000000
        /*0dd4*/ 	.short	0x010a
        /*0dd6*/ 	.byte	0x06
	.zero		1


	//   ....[207]....
        /*0dd8*/ 	.word	0x000059b0
        /*0ddc*/ 	.word	0x000000ff
        /*0de0*/ 	.word	0x00000000
        /*0de4*/ 	.short	0x010a
        /*0de6*/ 	.byte	0x04
	.zero		1


	//   ....[208]....
        /*0de8*/ 	.word	0x00005b90
        /*0dec*/ 	.word	0x000000ff
        /*0df0*/ 	.word	0x00000000
        /*0df4*/ 	.short	0x010a
        /*0df6*/ 	.byte	0x04
	.zero		1


	//   ....[209]....
        /*0df8*/ 	.word	0x00005c20
        /*0dfc*/ 	.word	0x000000ff
        /*0e00*/ 	.word	0x00000000
        /*0e04*/ 	.short	0x010a
        /*0e06*/ 	.byte	0x05
	.zero		1


	//   ....[210]....
        /*0e08*/ 	.word	0x00005cb0
        /*0e0c*/ 	.word	0x000000ff
        /*0e10*/ 	.word	0x00000000
        /*0e14*/ 	.short	0x010a
        /*0e16*/ 	.byte	0x05
	.zero		1


	//   ....[211]....
        /*0e18*/ 	.word	0x00005d40
        /*0e1c*/ 	.word	0x000000ff
        /*0e20*/ 	.word	0x00000000
        /*0e24*/ 	.short	0x010a
        /*0e26*/ 	.byte	0x04
	.zero		1


	//   ....[212]....
        /*0e28*/ 	.word	0x00006230
        /*0e2c*/ 	.word	0x00000008
        /*0e30*/ 	.word	0x00000380
        /*0e34*/ 	.short	0x010a
        /*0e36*/ 	.byte	0xff
	.zero		1


	//   ....[213]....
        /*0e38*/ 	.word	0x000063a0
        /*0e3c*/ 	.word	0x00000000
        /*0e40*/ 	.word	0x00000000
        /*0e44*/ 	.short	0x0101
        /*0e46*/ 	.byte	0xff
	.zero		1


	//   ....[214]....
        /*0e48*/ 	.word	0x00006860
        /*0e4c*/ 	.word	0x000000ff
        /*0e50*/ 	.word	0x00000378
        /*0e54*/ 	.short	0x010a
        /*0e56*/ 	.byte	0x11
	.zero		1


	//   ....[215]....
        /*0e58*/ 	.word	0x000069f0
        /*0e5c*/ 	.word	0x000000ff
        /*0e60*/ 	.word	0x00000368
        /*0e64*/ 	.short	0x010a
        /*0e66*/ 	.byte	0x11
	.zero		1


	//   ....[216]....
        /*0e68*/ 	.word	0x00006c00
        /*0e6c*/ 	.word	0x000000ff
        /*0e70*/ 	.word	0x00000360
        /*0e74*/ 	.short	0x010b
        /*0e76*/ 	.byte	0x11
	.zero		1


	//   ....[217]....
        /*0e78*/ 	.word	0x00006c10
        /*0e7c*/ 	.word	0x000000ff
        /*0e80*/ 	.word	0x00000000
        /*0e84*/ 	.short	0x0101
        /*0e86*/ 	.byte	0x34
	.zero		1


	//   ....[218]....
        /*0e88*/ 	.word	0x00006c50
        /*0e8c*/ 	.word	0x00000000
        /*0e90*/ 	.word	0x00000368
        /*0e94*/ 	.short	0x010a
        /*0e96*/ 	.byte	0xff
	.zero		1


	//   ....[219]....
        /*0e98*/ 	.word	0x00006f90
        /*0e9c*/ 	.word	0x00000003
        /*0ea0*/ 	.word	0x00000380
        /*0ea4*/ 	.short	0x010a
        /*0ea6*/ 	.byte	0xff
	.zero		1


	//   ....[220]....
        /*0ea8*/ 	.word	0x00007110
        /*0eac*/ 	.word	0x00000000
        /*0eb0*/ 	.word	0x00000000
        /*0eb4*/ 	.short	0x0101
        /*0eb6*/ 	.byte	0xff
	.zero		1


	//   ....[221]....
        /*0eb8*/ 	.word	0x00007b70
        /*0ebc*/ 	.word	0x000000ff
        /*0ec0*/ 	.word	0x00000360
        /*0ec4*/ 	.short	0x010a
        /*0ec6*/ 	.byte	0x2c
	.zero		1


	//   ....[222]....
        /*0ec8*/ 	.word	0x00007b80
        /*0ecc*/ 	.word	0x00000016
        /*0ed0*/ 	.word	0x000003a0
        /*0ed4*/ 	.short	0x010a
        /*0ed6*/ 	.byte	0xff
	.zero		1


	//   ....[223]....
        /*0ed8*/ 	.word	0x00007d30
        /*0edc*/ 	.word	0x000000ff
        /*0ee0*/ 	.word	0x00000360
        /*0ee4*/ 	.short	0x010a
        /*0ee6*/ 	.byte	0x2c
	.zero		1


	//   ....[224]....
        /*0ee8*/ 	.word	0x00007e10
        /*0eec*/ 	.word	0x000000ff
        /*0ef0*/ 	.word	0x00000000
        /*0ef4*/ 	.short	0x0101
        /*0ef6*/ 	.byte	0x04
	.zero		1


	//   ....[225]....
        /*0ef8*/ 	.word	0x00007e70
        /*0efc*/ 	.word	0x00000016
        /*0f00*/ 	.word	0x000003a0
        /*0f04*/ 	.short	0x010a
        /*0f06*/ 	.byte	0xff
	.zero		1


	//   ....[226]....
        /*0f08*/ 	.word	0x000081e0
        /*0f0c*/ 	.word	0x000000ff
        /*0f10*/ 	.word	0x00000000
        /*0f14*/ 	.short	0x0101
        /*0f16*/ 	.byte	0x04
	.zero		1


	//   ....[227]....
        /*0f18*/ 	.word	0x00008ac0
        /*0f1c*/ 	.word	0x00000000
        /*0f20*/ 	.word	0x000003f0
        /*0f24*/ 	.short	0x010a
        /*0f26*/ 	.byte	0xff
	.zero		1


	//   ....[228]....
        /*0f28*/ 	.word	0x00008b20
        /*0f2c*/ 	.word	0x00000000
        /*0f30*/ 	.word	0x000001b0
        /*0f34*/ 	.short	0x010a
        /*0f36*/ 	.byte	0xff
	.zero		1


	//   ....[229]....
        /*0f38*/ 	.word	0x00008b80
        /*0f3c*/ 	.word	0x00000000
        /*0f40*/ 	.word	0x000001b0
        /*0f44*/ 	.short	0x010a
        /*0f46*/ 	.byte	0xff
	.zero		1


	//   ....[230]....
        /*0f48*/ 	.word	0x00008bd0
        /*0f4c*/ 	.word	0x00000003
        /*0f50*/ 	.word	0x00000380
        /*0f54*/ 	.short	0x010a
        /*0f56*/ 	.byte	0xff
	.zero		1


	//   ....[231]....
        /*0f58*/ 	.word	0x00008c30
        /*0f5c*/ 	.word	0x00000000
        /*0f60*/ 	.word	0x00000000
        /*0f64*/ 	.short	0x010a
        /*0f66*/ 	.byte	0xff
	.zero		1


	//   ....[232]....
        /*0f68*/ 	.word	0x00008c90
        /*0f6c*/ 	.word	0x00000000
        /*0f70*/ 	.word	0x00000000
        /*0f74*/ 	.short	0x010a
        /*0f76*/ 	.byte	0xff
	.zero		1


	//   ....[233]....
        /*0f78*/ 	.word	0x00008cf0
        /*0f7c*/ 	.word	0x00000000
        /*0f80*/ 	.word	0x00000000
        /*0f84*/ 	.short	0x010a
        /*0f86*/ 	.byte	0xff
	.zero		1


	//   ....[234]....
        /*0f88*/ 	.word	0x00008d50
        /*0f8c*/ 	.word	0x00000000
        /*0f90*/ 	.word	0x00000000
        /*0f94*/ 	.short	0x010a
        /*0f96*/ 	.byte	0xff
	.zero		1


	//   ....[235]....
        /*0f98*/ 	.word	0x00008db0
        /*0f9c*/ 	.word	0x00000000
        /*0fa0*/ 	.word	0x00000000
        /*0fa4*/ 	.short	0x010a
        /*0fa6*/ 	.byte	0xff
	.zero		1


	//   ....[236]....
        /*0fa8*/ 	.word	0x00008e10
        /*0fac*/ 	.word	0x00000000
        /*0fb0*/ 	.word	0x00000000
        /*0fb4*/ 	.short	0x010a
        /*0fb6*/ 	.byte	0xff
	.zero		1


	//   ....[237]....
        /*0fb8*/ 	.word	0x00008e70
        /*0fbc*/ 	.word	0x00000000
        /*0fc0*/ 	.word	0x00000000
        /*0fc4*/ 	.short	0x010a
        /*0fc6*/ 	.byte	0xff
	.zero		1


	//   ....[238]....
        /*0fc8*/ 	.word	0x00008ed0
        /*0fcc*/ 	.word	0x00000000
        /*0fd0*/ 	.word	0x00000000
        /*0fd4*/ 	.short	0x010a
        /*0fd6*/ 	.byte	0xff
	.zero		1


	//   ....[239]....
        /*0fd8*/ 	.word	0x00008f30
        /*0fdc*/ 	.word	0x00000000
        /*0fe0*/ 	.word	0x00000000
        /*0fe4*/ 	.short	0x010a
        /*0fe6*/ 	.byte	0xff
	.zero		1


	//   ....[240]....
        /*0fe8*/ 	.word	0x00008f90
        /*0fec*/ 	.word	0x00000000
        /*0ff0*/ 	.word	0x00000000
        /*0ff4*/ 	.short	0x010a
        /*0ff6*/ 	.byte	0xff
	.zero		1


	//   ....[241]....
        /*0ff8*/ 	.word	0x00008ff0
        /*0ffc*/ 	.word	0x00000000
        /*1000*/ 	.word	0x00000000
        /*1004*/ 	.short	0x010a
        /*1006*/ 	.byte	0xff
	.zero		1


	//   ....[242]....
        /*1008*/ 	.word	0x00009050
        /*100c*/ 	.word	0x00000000
        /*1010*/ 	.word	0x00000000
        /*1014*/ 	.short	0x010a
        /*1016*/ 	.byte	0xff
	.zero		1


	//   ....[243]....
        /*1018*/ 	.word	0x000090b0
        /*101c*/ 	.word	0x00000000
        /*1020*/ 	.word	0x00000000
        /*1024*/ 	.short	0x010a
        /*1026*/ 	.byte	0xff
	.zero		1


	//   ....[244]....
        /*1028*/ 	.word	0x00009110
        /*102c*/ 	.word	0x00000000
        /*1030*/ 	.word	0x00000000
        /*1034*/ 	.short	0x010a
        /*1036*/ 	.byte	0xff
	.zero		1


	//   ....[245]....
        /*1038*/ 	.word	0x00009170
        /*103c*/ 	.word	0x00000000
        /*1040*/ 	.word	0x00000000
        /*1044*/ 	.short	0x010a
        /*1046*/ 	.byte	0xff
	.zero		1


	//   ....[246]....
        /*1048*/ 	.word	0x000091d0
        /*104c*/ 	.word	0x00000000
        /*1050*/ 	.word	0x00000000
        /*1054*/ 	.short	0x010a
        /*1056*/ 	.byte	0xff
	.zero		1


	//   ....[247]....
        /*1058*/ 	.word	0x00009230
        /*105c*/ 	.word	0x00000000
        /*1060*/ 	.word	0x00000000
        /*1064*/ 	.short	0x010a
        /*1066*/ 	.byte	0xff
	.zero		1


	//   ....[248]....
        /*1068*/ 	.word	0x00009290
        /*106c*/ 	.word	0x00000000
        /*1070*/ 	.word	0x00000000
        /*1074*/ 	.short	0x010a
        /*1076*/ 	.byte	0xff
	.zero		1


	//   ....[249]....
        /*1078*/ 	.word	0x000092f0
        /*107c*/ 	.word	0x00000000
        /*1080*/ 	.word	0x00000000
        /*1084*/ 	.short	0x010a
        /*1086*/ 	.byte	0xff
	.zero		1


	//   ....[250]....
        /*1088*/ 	.word	0x00009350
        /*108c*/ 	.word	0x00000000
        /*1090*/ 	.word	0x00000000
        /*1094*/ 	.short	0x010a
        /*1096*/ 	.byte	0xff
	.zero		1


	//   ....[251]....
        /*1098*/ 	.word	0x000093b0
        /*109c*/ 	.word	0x00000000
        /*10a0*/ 	.word	0x00000000
        /*10a4*/ 	.short	0x010a
        /*10a6*/ 	.byte	0xff
	.zero		1


	//   ....[252]....
        /*10a8*/ 	.word	0x00009410
        /*10ac*/ 	.word	0x00000000
        /*10b0*/ 	.word	0x00000000
        /*10b4*/ 	.short	0x010a
        /*10b6*/ 	.byte	0xff
	.zero		1


	//   ....[253]....
        /*10b8*/ 	.word	0x00009470
        /*10bc*/ 	.word	0x00000000
        /*10c0*/ 	.word	0x00000000
        /*10c4*/ 	.short	0x010a
        /*10c6*/ 	.byte	0xff
	.zero		1


	//   ....[254]....
        /*10c8*/ 	.word	0x000094d0
        /*10cc*/ 	.word	0x00000000
        /*10d0*/ 	.word	0x00000000
        /*10d4*/ 	.short	0x010a
        /*10d6*/ 	.byte	0xff
	.zero		1


	//   ....[255]....
        /*10d8*/ 	.word	0x00009530
        /*10dc*/ 	.word	0x00000000
        /*10e0*/ 	.word	0x00000000
        /*10e4*/ 	.short	0x010a
        /*10e6*/ 	.byte	0xff
	.zero		1


	//   ....[0]....
        /*10e8*/ 	.word	0x00009590
        /*10ec*/ 	.word	0x00000000
        /*10f0*/ 	.word	0x00000000
        /*10f4*/ 	.short	0x010a
        /*10f6*/ 	.byte	0xff
	.zero		1


	//   ....[1]....
        /*10f8*/ 	.word	0x000095f0
        /*10fc*/ 	.word	0x00000000
        /*1100*/ 	.word	0x00000000
        /*1104*/ 	.short	0x010a
        /*1106*/ 	.byte	0xff
	.zero		1


	//   ....[2]....
        /*1108*/ 	.word	0x00009650
        /*110c*/ 	.word	0x00000000
        /*1110*/ 	.word	0x00000000
        /*1114*/ 	.short	0x010a
        /*1116*/ 	.byte	0xff
	.zero		1


	//   ....[3]....
        /*1118*/ 	.word	0x000096b0
        /*111c*/ 	.word	0x00000000
        /*1120*/ 	.word	0x00000000
        /*1124*/ 	.short	0x010a
        /*1126*/ 	.byte	0xff
	.zero		1


	//   ....[4]....
        /*1128*/ 	.word	0x00009710
        /*112c*/ 	.word	0x00000000
        /*1130*/ 	.word	0x00000000
        /*1134*/ 	.short	0x010a
        /*1136*/ 	.byte	0xff
	.zero		1


	//   ....[5]....
        /*1138*/ 	.word	0x00009770
        /*113c*/ 	.word	0x00000000
        /*1140*/ 	.word	0x00000000
        /*1144*/ 	.short	0x010a
        /*1146*/ 	.byte	0xff
	.zero		1


	//   ....[6]....
        /*1148*/ 	.word	0x000097d0
        /*114c*/ 	.word	0x00000000
        /*1150*/ 	.word	0x00000000
        /*1154*/ 	.short	0x010a
        /*1156*/ 	.byte	0xff
	.zero		1


	//   ....[7]....
        /*1158*/ 	.word	0x00009830
        /*115c*/ 	.word	0x00000000
        /*1160*/ 	.word	0x00000000
        /*1164*/ 	.short	0x010a
        /*1166*/ 	.byte	0xff
	.zero		1


	//   ....[8]....
        /*1168*/ 	.word	0x00009890
        /*116c*/ 	.word	0x00000000
        /*1170*/ 	.word	0x00000000
        /*1174*/ 	.short	0x010a
        /*1176*/ 	.byte	0xff
	.zero		1


	//   ....[9]....
        /*1178*/ 	.word	0x000098f0
        /*117c*/ 	.word	0x00000000
        /*1180*/ 	.word	0x00000000
        /*1184*/ 	.short	0x010a
        /*1186*/ 	.byte	0xff
	.zero		1


	//   ....[10]....
        /*1188*/ 	.word	0x00009950
        /*118c*/ 	.word	0x00000000
        /*1190*/ 	.word	0x00000000
        /*1194*/ 	.short	0x010a
        /*1196*/ 	.byte	0xff
	.zero		1


	//   ....[11]....
        /*1198*/ 	.word	0x000099b0
        /*119c*/ 	.word	0x00000000
        /*11a0*/ 	.word	0x00000000
        /*11a4*/ 	.short	0x010a
        /*11a6*/ 	.byte	0xff
	.zero		1


	//   ....[12]....
        /*11a8*/ 	.word	0x00009a10
        /*11ac*/ 	.word	0x00000000
        /*11b0*/ 	.word	0x00000000
        /*11b4*/ 	.short	0x010a
        /*11b6*/ 	.byte	0xff
	.zero		1


	//   ....[13]....
        /*11b8*/ 	.word	0x00009a70
        /*11bc*/ 	.word	0x00000000
        /*11c0*/ 	.word	0x00000000
        /*11c4*/ 	.short	0x010a
        /*11c6*/ 	.byte	0xff
	.zero		1


	//   ....[14]....
        /*11c8*/ 	.word	0x00009ad0
        /*11cc*/ 	.word	0x00000000
        /*11d0*/ 	.word	0x00000000
        /*11d4*/ 	.short	0x010a
        /*11d6*/ 	.byte	0xff
	.zero		1


	//   ....[15]....
        /*11d8*/ 	.word	0x00009b30
        /*11dc*/ 	.word	0x00000000
        /*11e0*/ 	.word	0x00000000
        /*11e4*/ 	.short	0x010a
        /*11e6*/ 	.byte	0xff
	.zero		1


	//   ....[16]....
        /*11e8*/ 	.word	0x00009b90
        /*11ec*/ 	.word	0x00000000
        /*11f0*/ 	.word	0x00000000
        /*11f4*/ 	.short	0x010a
        /*11f6*/ 	.byte	0xff
	.zero		1


	//   ....[17]....
        /*11f8*/ 	.word	0x00009bf0
        /*11fc*/ 	.word	0x00000000
        /*1200*/ 	.word	0x00000000
        /*1204*/ 	.short	0x010a
        /*1206*/ 	.byte	0xff
	.zero		1


	//   ....[18]....
        /*1208*/ 	.word	0x00009c50
        /*120c*/ 	.word	0x00000000
        /*1210*/ 	.word	0x00000000
        /*1214*/ 	.short	0x010a
        /*1216*/ 	.byte	0xff
	.zero		1


	//   ....[19]....
        /*1218*/ 	.word	0x00009cb0
        /*121c*/ 	.word	0x00000000
        /*1220*/ 	.word	0x00000000
        /*1224*/ 	.short	0x010a
        /*1226*/ 	.byte	0xff
	.zero		1


	//   ....[20]....
        /*1228*/ 	.word	0x00009d10
        /*122c*/ 	.word	0x00000000
        /*1230*/ 	.word	0x00000000
        /*1234*/ 	.short	0x010a
        /*1236*/ 	.byte	0xff
	.zero		1


	//   ....[21]....
        /*1238*/ 	.word	0x00009d70
        /*123c*/ 	.word	0x00000000
        /*1240*/ 	.word	0x00000000
        /*1244*/ 	.short	0x010a
        /*1246*/ 	.byte	0xff
	.zero		1


	//   ....[22]....
        /*1248*/ 	.word	0x00009dd0
        /*124c*/ 	.word	0x00000000
        /*1250*/ 	.word	0x00000000
        /*1254*/ 	.short	0x010a
        /*1256*/ 	.byte	0xff
	.zero		1


	//   ....[23]....
        /*1258*/ 	.word	0x00009e30
        /*125c*/ 	.word	0x00000000
        /*1260*/ 	.word	0x00000000
        /*1264*/ 	.short	0x010a
        /*1266*/ 	.byte	0xff
	.zero		1


	//   ....[24]....
        /*1268*/ 	.word	0x00009e90
        /*126c*/ 	.word	0x00000000
        /*1270*/ 	.word	0x00000000
        /*1274*/ 	.short	0x010a
        /*1276*/ 	.byte	0xff
	.zero		1


	//   ....[25]....
        /*1278*/ 	.word	0x00009ef0
        /*127c*/ 	.word	0x00000000
        /*1280*/ 	.word	0x00000000
        /*1284*/ 	.short	0x010a
        /*1286*/ 	.byte	0xff
	.zero		1


	//   ....[26]....
        /*1288*/ 	.word	0x00009f50
        /*128c*/ 	.word	0x00000000
        /*1290*/ 	.word	0x00000000
        /*1294*/ 	.short	0x010a
        /*1296*/ 	.byte	0xff
	.zero		1


	//   ....[27]....
        /*1298*/ 	.word	0x00009fb0
        /*129c*/ 	.word	0x00000000
        /*12a0*/ 	.word	0x00000000
        /*12a4*/ 	.short	0x010a
        /*12a6*/ 	.byte	0xff
	.zero		1


	//   ....[28]....
        /*12a8*/ 	.word	0x0000a000
        /*12ac*/ 	.word	0x00000002
        /*12b0*/ 	.word	0x000003e0
        /*12b4*/ 	.short	0x010a
        /*12b6*/ 	.byte	0xff
	.zero		1


	//   ....[29]....
        /*12b8*/ 	.word	0x0000a060
        /*12bc*/ 	.word	0x00000002
        /*12c0*/ 	.word	0x00000390
        /*12c4*/ 	.short	0x010a
        /*12c6*/ 	.byte	0xff
	.zero		1


	//   ....[30]....
        /*12c8*/ 	.word	0x0000a0b0
        /*12cc*/ 	.word	0x00000002
        /*12d0*/ 	.word	0x00000380
        /*12d4*/ 	.short	0x010a
        /*12d6*/ 	.byte	0xff
	.zero		1


	//   ....[31]....
        /*12d8*/ 	.word	0x0000a110
        /*12dc*/ 	.word	0x00000000
        /*12e0*/ 	.word	0x00000390
        /*12e4*/ 	.short	0x010a
        /*12e6*/ 	.byte	0xff
	.zero		1


	//   ....[32]....
        /*12e8*/ 	.word	0x0000a160
        /*12ec*/ 	.word	0x00000000
        /*12f0*/ 	.word	0x00000380
        /*12f4*/ 	.short	0x010a
        /*12f6*/ 	.byte	0xff
	.zero		1


	//   ....[33]....
        /*12f8*/ 	.word	0x0000a1c0
        /*12fc*/ 	.word	0x00000002
        /*1300*/ 	.word	0x000003c0
        /*1304*/ 	.short	0x010a
        /*1306*/ 	.byte	0xff
	.zero		1


	//   ....[34]....
        /*1308*/ 	.word	0x0000a220
        /*130c*/ 	.word	0x00000000
        /*1310*/ 	.word	0x00000000
        /*1314*/ 	.short	0x010a
        /*1316*/ 	.byte	0xff
	.zero		1


	//   ....[35]....
        /*1318*/ 	.word	0x0000a280
        /*131c*/ 	.word	0x00000000
        /*1320*/ 	.word	0x00000000
        /*1324*/ 	.short	0x010a
        /*1326*/ 	.byte	0xff
	.zero		1


	//   ....[36]....
        /*1328*/ 	.word	0x0000a2e0
        /*132c*/ 	.word	0x00000000
        /*1330*/ 	.word	0x00000000
        /*1334*/ 	.short	0x010a
        /*1336*/ 	.byte	0xff
	.zero		1


	//   ....[37]....
        /*1338*/ 	.word	0x0000a340
        /*133c*/ 	.word	0x00000000
        /*1340*/ 	.word	0x00000000
        /*1344*/ 	.short	0x010a
        /*1346*/ 	.byte	0xff
	.zero		1


	//   ....[38]....
        /*1348*/ 	.word	0x0000a3a0
        /*134c*/ 	.word	0x00000000
        /*1350*/ 	.word	0x00000000
        /*1354*/ 	.short	0x010a
        /*1356*/ 	.byte	0xff
	.zero		1


	//   ....[39]....
        /*1358*/ 	.word	0x0000a3f0
        /*135c*/ 	.word	0x00000008
        /*1360*/ 	.word	0x00000380
        /*1364*/ 	.short	0x010a
        /*1366*/ 	.byte	0xff
	.zero		1


	//   ....[40]....
        /*1368*/ 	.word	0x0000a450
        /*136c*/ 	.word	0x00000000
        /*1370*/ 	.word	0x00000378
        /*1374*/ 	.short	0x010a
        /*1376*/ 	.byte	0xff
	.zero		1


	//   ....[41]....
        /*1378*/ 	.word	0x0000a4b0
        /*137c*/ 	.word	0x00000000
        /*1380*/ 	.word	0x00000368
        /*1384*/ 	.short	0x010a
        /*1386*/ 	.byte	0xff
	.zero		1


	//   ....[42]....
        /*1388*/ 	.word	0x0000a500
        /*138c*/ 	.word	0x00000003
        /*1390*/ 	.word	0x00000380
        /*1394*/ 	.short	0x010a
        /*1396*/ 	.byte	0xff
	.zero		1


	//   ....[43]....
        /*1398*/ 	.word	0x0000a560
        /*139c*/ 	.word	0x00000000
        /*13a0*/ 	.word	0x00000360
        /*13a4*/ 	.short	0x010a
        /*13a6*/ 	.byte	0xff
	.zero		1


	//   ....[44]....
        /*13a8*/ 	.word	0x0000a5b0
        /*13ac*/ 	.word	0x00000016
        /*13b0*/ 	.word	0x000003a0
        /*13b4*/ 	.short	0x010a
        /*13b6*/ 	.byte	0xff
	.zero		1


	//----- nvinfo : EIATTR_NUM_MBARRIERS
	.align		4
.L_47:
        /*13b8*/ 	.byte	0x03, 0x38
        /*13ba*/ 	.short	0x0080


	//----- nvinfo : EIATTR_EXIT_INSTR_OFFSETS
	.align		4
        /*13bc*/ 	.byte	0x04, 0x1c
        /*13be*/ 	.short	(.L_49 - .L_48)


	//   ....[0]....
.L_48:
        /*13c0*/ 	.word	0x00004c30


	//   ....[1]....
        /*13c4*/ 	.word	0x00005120


	//   ....[2]....
        /*13c8*/ 	.word	0x00005180


	//   ....[3]....
        /*13cc*/ 	.word	0x00005fa0


	//   ....[4]....
        /*13d0*/ 	.word	0x00006c80


	//   ....[5]....
        /*13d4*/ 	.word	0x00006cc0


	//   ....[6]....
        /*13d8*/ 	.word	0x00008ab0


	//----- nvinfo : EIATTR_MAX_THREADS
	.align		4
.L_49:
        /*13dc*/ 	.byte	0x04, 0x05
        /*13de*/ 	.short	(.L_51 - .L_50)
.L_50:
        /*13e0*/ 	.word	0x00000100
        /*13e4*/ 	.word	0x00000001
        /*13e8*/ 	.word	0x00000001


	//----- nvinfo : EIATTR_CRS_STACK_SIZE
	.align		4
.L_51:
        /*13ec*/ 	.byte	0x04, 0x1e
        /*13ee*/ 	.short	(.L_53 - .L_52)
.L_52:
        /*13f0*/ 	.word	0x00000000


	//----- nvinfo : EIATTR_CBANK_PARAM_SIZE
	.align		4
.L_53:
        /*13f4*/ 	.byte	0x03, 0x19
        /*13f6*/ 	.short	0x0800


	//----- nvinfo : EIATTR_PARAM_CBANK
	.align		4
        /*13f8*/ 	.byte	0x04, 0x0a
        /*13fa*/ 	.short	(.L_55 - .L_54)
	.align		4
.L_54:
        /*13fc*/ 	.word	index@(.nv.constant0._ZN7cutlass13device_kernelINS_4gemm6kernel13GemmUniversalIN4cute5tupleIJiiiiEEENS1_10collective13CollectiveMmaINS1_35MainloopSm100TmaUmmaWarpSpecializedILi54ELi2ELi4ENS5_IJNS4_1CILi8EEENSA_ILi1EEESC_EEEEENS5_IJNSA_ILi64EEESF_NSA_ILi32EEEEEENS_12float_e4m3_tENS5_IJlSC_lEEESI_SJ_NS4_8TiledMMAINS4_8MMA_AtomIJNS4_10MMA_TraitsINS4_19SM100_MMA_F8F6F4_SSEJSI_SI_fSF_SF_NS4_17integral_constantINS4_4UMMA5MajorELSQ_0EEESR_NSO_INSP_7ScaleInELSS_0EEEST_EEEEEENS4_6LayoutINS5_IJSC_SC_SC_EEENS5_IJNSA_ILi0EEESY_SY_EEEEENS5_IJNS4_10UnderscoreES11_S11_EEEEENS4_13SM90_TMA_LOADENS4_14ComposedLayoutINS4_7SwizzleILi1ELi4ELi3EEENS4_18smem_ptr_flag_bitsILi8EEENSW_INS5_IJSB_SG_EEENS5_IJSG_SC_EEEEEEEvNS4_8identityENS4_23SM90_TMA_LOAD_MULTICASTES1D_vS1E_EENS_8epilogue10collective18CollectiveEpilogueINS1H_23Sm100TmaWarpSpecializedILi1ELi1ELi32ELb0ELb0EEEJSH_NS5_IJNSW_ISF_SC_EES1M_EEESI_SJ_SI_SJ_NS1H_6fusion15FusionCallbacksIS1L_NS1O_17LinearCombinationISI_fSI_fLNS_15FloatRoundStyleE2EEESH_S1N_JEEENS4_5SM1004TMEM4LOAD26SM100_TMEM_LOAD_16dp32b32xES14_NS15_INS16_ILi2ELi4ELi3EEES19_NSW_INS5_IJSB_SF_EEENS5_IJSF_SC_EEEEEEENS4_39AutoVectorizingCopyWithAssumedAlignmentILi128EEENS4_14SM90_TMA_STOREES22_S24_S24_EEEvvEEEEvNT_6ParamsE)
        /*1400*/ 	.short	0x0380
        /*1402*/ 	.short	0x0800


	//----- nvinfo : EIATTR_SW_WAR
	.align		4
.L_55:
        /*1404*/ 	.byte	0x04, 0x36
        /*1406*/ 	.short	(.L_57 - .L_56)
.L_56:
        /*1408*/ 	.word	0x00000008
.L_57:


//--------------------- .nv.callgraph             --------------------------
	.section	.nv.callgraph,"",@"SHT_CUDA_CALLGRAPH"
	.align	4
	.sectionentsize	8
	.align		4
        /*0000*/ 	.word	0x00000000
	.align		4
        /*0004*/ 	.word	0xffffffff
	.align		4
        /*0008*/ 	.word	index@(_ZN7cutlass13device_kernelINS_4gemm6kernel13GemmUniversalIN4cute5tupleIJiiiiEEENS1_10collective13CollectiveMmaINS1_35MainloopSm100TmaUmmaWarpSpecializedILi54ELi2ELi4ENS5_IJNS4_1CILi8EEENSA_ILi1EEESC_EEEEENS5_IJNSA_ILi64EEESF_NSA_ILi32EEEEEENS_12float_e4m3_tENS5_IJlSC_lEEESI_SJ_NS4_8TiledMMAINS4_8MMA_AtomIJNS4_10MMA_TraitsINS4_19SM100_MMA_F8F6F4_SSEJSI_SI_fSF_SF_NS4_17integral_constantINS4_4UMMA5MajorELSQ_0EEESR_NSO_INSP_7ScaleInELSS_0EEEST_EEEEEENS4_6LayoutINS5_IJSC_SC_SC_EEENS5_IJNSA_ILi0EEESY_SY_EEEEENS5_IJNS4_10UnderscoreES11_S11_EEEEENS4_13SM90_TMA_LOADENS4_14ComposedLayoutINS4_7SwizzleILi1ELi4ELi3EEENS4_18smem_ptr_flag_bitsILi8EEENSW_INS5_IJSB_SG_EEENS5_IJSG_SC_EEEEEEEvNS4_8identityENS4_23SM90_TMA_LOAD_MULTICASTES1D_vS1E_EENS_8epilogue10collective18CollectiveEpilogueINS1H_23Sm100TmaWarpSpecializedILi1ELi1ELi32ELb0ELb0EEEJSH_NS5_IJNSW_ISF_SC_EES1M_EEESI_SJ_SI_SJ_NS1H_6fusion15FusionCallbacksIS1L_NS1O_17LinearCombinationISI_fSI_fLNS_15FloatRoundStyleE2EEESH_S1N_JEEENS4_5SM1004TMEM4LOAD26SM100_TMEM_LOAD_16dp32b32xES14_NS15_INS16_ILi2ELi4ELi3EEES19_NSW_INS5_IJSB_SF_EEENS5_IJSF_SC_EEEEEEENS4_39AutoVectorizingCopyWithAssumedAlignmentILi128EEENS4_14SM90_TMA_STOREES22_S24_S24_EEEvvEEEEvNT_6ParamsE)
	.align		4
        /*000c*/ 	.word	index@(__assertfail)
	.align		4
        /*0010*/ 	.word	0x00000000
	.align		4
        /*0014*/ 	.word	0xfffffffe
	.align		4
        /*0018*/ 	.word	0x00000000
	.align		4
        /*001c*/ 	.word	0xfffffffd
	.align		4
        /*0020*/ 	.word	0x00000000
	.align		4
        /*0024*/ 	.word	0xfffffffc


//--------------------- .nv.constant4             --------------------------
	.section	.nv.constant4,"a",@progbits
	.align	8
	.align		8
.nv.constant4:
        /*0000*/ 	.dword	__assertfail
	.align		8
        /*0008*/ 	.dword	__unnamed_1
	.align		8
        /*0010*/ 	.dword	__unnamed_2
	.align		8
        /*0018*/ 	.dword	_ZN40_INTERNAL_e1c9d00f_4_k_cu_10cb63a1_303384cuda3std3__45__cpo5beginE
	.align		8
        /*0020*/ 	.dword	_ZN40_INTERNAL_e1c9d00f_4_k_cu_10cb63a1_303384cuda3std3__45__cpo3endE
	.align		8
        /*0028*/ 	.dword	_ZN40_INTERNAL_e1c9d00f_4_k_cu_10cb63a1_303384cuda3std3__45__cpo6cbeginE
	.align		8
        /*0030*/ 	.dword	_ZN40_INTERNAL_e1c9d00f_4_k_cu_10cb63a1_303384cuda3std3__45__cpo4cendE
	.align		8
        /*0038*/ 	.dword	_ZN40_INTERNAL_e1c9d00f_4_k_cu_10cb63a1_303384cuda3std3__442_GLOBAL__N__e1c9d00f_4_k_cu_10cb63a1_303386ignoreE
	.align		8
        /*0040*/ 	.dword	_ZN40_INTERNAL_e1c9d00f_4_k_cu_10cb63a1_303384cuda3std3__419piecewise_constructE
	.align		8
        /*0048*/ 	.dword	_ZN40_INTERNAL_e1c9d00f_4_k_cu_10cb63a1_303384cuda3std3__48in_placeE
	.align		8
        /*0050*/ 	.dword	_ZN40_INTERNAL_e1c9d00f_4_k_cu_10cb63a1_303384cuda3std6ranges3__45__cpo4swapE
	.align		8
        /*0058*/ 	.dword	_ZN40_INTERNAL_e1c9d00f_4_k_cu_10cb63a1_303384cuda3std6ranges3__45__cpo9iter_moveE
	.align		8
        /*0060*/ 	.dword	_ZN40_INTERNAL_e1c9d00f_4_k_cu_10cb63a1_303384cute7productE
	.align		8
        /*0068*/ 	.dword	_ZN40_INTERNAL_e1c9d00f_4_k_cu_10cb63a1_303384cute1_E
	.align		8
        /*0070*/ 	.dword	$str$25
	.align		8
        /*0078*/ 	.dword	$str$26
	.align		8
        /*0080*/ 	.dword	$str$27
	.align		8
        /*0088*/ 	.dword	$str$28


//--------------------- .text._ZN7cutlass13device_kernelINS_4gemm6kernel13GemmUniversalIN4cute5tupleIJiiiiEEENS1_10collective13CollectiveMmaINS1_35MainloopSm100TmaUmmaWarpSpecializedILi54ELi2ELi4ENS5_IJNS4_1CILi8EEENSA_ILi1EEESC_EEEEENS5_IJNSA_ILi64EEESF_NSA_ILi32EEEEEENS_12float_e4m3_tENS5_IJlSC_lEEESI_SJ_NS4_8TiledMMAINS4_8MMA_AtomIJNS4_10MMA_TraitsINS4_19SM100_MMA_F8F6F4_SSEJSI_SI_fSF_SF_NS4_17integral_constantINS4_4UMMA5MajorELSQ_0EEESR_NSO_INSP_7ScaleInELSS_0EEEST_EEEEEENS4_6LayoutINS5_IJSC_SC_SC_EEENS5_IJNSA_ILi0EEESY_SY_EEEEENS5_IJNS4_10UnderscoreES11_S11_EEEEENS4_13SM90_TMA_LOADENS4_14ComposedLayoutINS4_7SwizzleILi1ELi4ELi3EEENS4_18smem_ptr_flag_bitsILi8EEENSW_INS5_IJSB_SG_EEENS5_IJSG_SC_EEEEEEEvNS4_8identityENS4_23SM90_TMA_LOAD_MULTICASTES1D_vS1E_EENS_8epilogue10collective18CollectiveEpilogueINS1H_23Sm100TmaWarpSpecializedILi1ELi1ELi32ELb0ELb0EEEJSH_NS5_IJNSW_ISF_SC_EES1M_EEESI_SJ_SI_SJ_NS1H_6fusion15FusionCallbacksIS1L_NS1O_17LinearCombinationISI_fSI_fLNS_15FloatRoundStyleE2EEESH_S1N_JEEENS4_5SM1004TMEM4LOAD26SM100_TMEM_LOAD_16dp32b32xES14_NS15_INS16_ILi2ELi4ELi3EEES19_NSW_INS5_IJSB_SF_EEENS5_IJSF_SC_EEEEEEENS4_39AutoVectorizingCopyWithAssumedAlignmentILi128EEENS4_14SM90_TMA_STOREES22_S24_S24_EEEvvEEEEvNT_6ParamsE --------------------------
	.section	.text._ZN7cutlass13device_kernelINS_4gemm6kernel13GemmUniversalIN4cute5tupleIJiiiiEEENS1_10collective13CollectiveMmaINS1_35MainloopSm100TmaUmmaWarpSpecializedILi54ELi2ELi4ENS5_IJNS4_1CILi8EEENSA_ILi1EEESC_EEEEENS5_IJNSA_ILi64EEESF_NSA_ILi32EEEEEENS_12float_e4m3_tENS5_IJlSC_lEEESI_SJ_NS4_8TiledMMAINS4_8MMA_AtomIJNS4_10MMA_TraitsINS4_19SM100_MMA_F8F6F4_SSEJSI_SI_fSF_SF_NS4_17integral_constantINS4_4UMMA5MajorELSQ_0EEESR_NSO_INSP_7ScaleInELSS_0EEEST_EEEEEENS4_6LayoutINS5_IJSC_SC_SC_EEENS5_IJNSA_ILi0EEESY_SY_EEEEENS5_IJNS4_10UnderscoreES11_S11_EEEEENS4_13SM90_TMA_LOADENS4_14ComposedLayoutINS4_7SwizzleILi1ELi4ELi3EEENS4_18smem_ptr_flag_bitsILi8EEENSW_INS5_IJSB_SG_EEENS5_IJSG_SC_EEEEEEEvNS4_8identityENS4_23SM90_TMA_LOAD_MULTICASTES1D_vS1E_EENS_8epilogue10collective18CollectiveEpilogueINS1H_23Sm100TmaWarpSpecializedILi1ELi1ELi32ELb0ELb0EEEJSH_NS5_IJNSW_ISF_SC_EES1M_EEESI_SJ_SI_SJ_NS1H_6fusion15FusionCallbacksIS1L_NS1O_17LinearCombinationISI_fSI_fLNS_15FloatRoundStyleE2EEESH_S1N_JEEENS4_5SM1004TMEM4LOAD26SM100_TMEM_LOAD_16dp32b32xES14_NS15_INS16_ILi2ELi4ELi3EEES19_NSW_INS5_IJSB_SF_EEENS5_IJSF_SC_EEEEEEENS4_39AutoVectorizingCopyWithAssumedAlignmentILi128EEENS4_14SM90_TMA_STOREES22_S24_S24_EEEvvEEEEvNT_6ParamsE,"ax",@progbits
	.align	128
.text._ZN7cutlass13device_kernelINS_4gemm6kernel13GemmUniversalIN4cute5tupleIJiiiiEEENS1_10collective13CollectiveMmaINS1_35MainloopSm100TmaUmmaWarpSpecializedILi54ELi2ELi4ENS5_IJNS4_1CILi8EEENSA_ILi1EEESC_EEEEENS5_IJNSA_ILi64EEESF_NSA_ILi32EEEEEENS_12float_e4m3_tENS5_IJlSC_lEEESI_SJ_NS4_8TiledMMAINS4_8MMA_AtomIJNS4_10MMA_TraitsINS4_19SM100_MMA_F8F6F4_SSEJSI_SI_fSF_SF_NS4_17integral_constantINS4_4UMMA5MajorELSQ_0EEESR_NSO_INSP_7ScaleInELSS_0EEEST_EEEEEENS4_6LayoutINS5_IJSC_SC_SC_EEENS5_IJNSA_ILi0EEESY_SY_EEEEENS5_IJNS4_10UnderscoreES11_S11_EEEEENS4_13SM90_TMA_LOADENS4_14ComposedLayoutINS4_7SwizzleILi1ELi4ELi3EEENS4_18smem_ptr_flag_bitsILi8EEENSW_INS5_IJSB_SG_EEENS5_IJSG_SC_EEEEEEEvNS4_8identityENS4_23SM90_TMA_LOAD_MULTICASTES1D_vS1E_EENS_8epilogue10collective18CollectiveEpilogueINS1H_23Sm100TmaWarpSpecializedILi1ELi1ELi32ELb0ELb0EEEJSH_NS5_IJNSW_ISF_SC_EES1M_EEESI_SJ_SI_SJ_NS1H_6fusion15FusionCallbacksIS1L_NS1O_17LinearCombinationISI_fSI_fLNS_15FloatRoundStyleE2EEESH_S1N_JEEENS4_5SM1004TMEM4LOAD26SM100_TMEM_LOAD_16dp32b32xES14_NS15_INS16_ILi2ELi4ELi3EEES19_NSW_INS5_IJSB_SF_EEENS5_IJSF_SC_EEEEEEENS4_39AutoVectorizingCopyWithAssumedAlignmentILi128EEENS4_14SM90_TMA_STOREES22_S24_S24_EEEvvEEEEvNT_6ParamsE:
        .type           _ZN7cutlass13device_kernelINS_4gemm6kernel13GemmUniversalIN4cute5tupleIJiiiiEEENS1_10collective13CollectiveMmaINS1_35MainloopSm100TmaUmmaWarpSpecializedILi54ELi2ELi4ENS5_IJNS4_1CILi8EEENSA_ILi1EEESC_EEEEENS5_IJNSA_ILi64EEESF_NSA_ILi32EEEEEENS_12float_e4m3_tENS5_IJlSC_lEEESI_SJ_NS4_8TiledMMAINS4_8MMA_AtomIJNS4_10MMA_TraitsINS4_19SM100_MMA_F8F6F4_SSEJSI_SI_fSF_SF_NS4_17integral_constantINS4_4UMMA5MajorELSQ_0EEESR_NSO_INSP_7ScaleInELSS_0EEEST_EEEEEENS4_6LayoutINS5_IJSC_SC_SC_EEENS5_IJNSA_ILi0EEESY_SY_EEEEENS5_IJNS4_10UnderscoreES11_S11_EEEEENS4_13SM90_TMA_LOADENS4_14ComposedLayoutINS4_7SwizzleILi1ELi4ELi3EEENS4_18smem_ptr_flag_bitsILi8EEENSW_INS5_IJSB_SG_EEENS5_IJSG_SC_EEEEEEEvNS4_8identityENS4_23SM90_TMA_LOAD_MULTICASTES1D_vS1E_EENS_8epilogue10collective18CollectiveEpilogueINS1H_23Sm100TmaWarpSpecializedILi1ELi1ELi32ELb0ELb0EEEJSH_NS5_IJNSW_ISF_SC_EES1M_EEESI_SJ_SI_SJ_NS1H_6fusion15FusionCallbacksIS1L_NS1O_17LinearCombinationISI_fSI_fLNS_15FloatRoundStyleE2EEESH_S1N_JEEENS4_5SM1004TMEM4LOAD26SM100_TMEM_LOAD_16dp32b32xES14_NS15_INS16_ILi2ELi4ELi3EEES19_NSW_INS5_IJSB_SF_EEENS5_IJSF_SC_EEEEEEENS4_39AutoVectorizingCopyWithAssumedAlignmentILi128EEENS4_14SM90_TMA_STOREES22_S24_S24_EEEvvEEEEvNT_6ParamsE,@function
        .size           _ZN7cutlass13device_kernelINS_4gemm6kernel13GemmUniversalIN4cute5tupleIJiiiiEEENS1_10collective13CollectiveMmaINS1_35MainloopSm100TmaUmmaWarpSpecializedILi54ELi2ELi4ENS5_IJNS4_1CILi8EEENSA_ILi1EEESC_EEEEENS5_IJNSA_ILi64EEESF_NSA_ILi32EEEEEENS_12float_e4m3_tENS5_IJlSC_lEEESI_SJ_NS4_8TiledMMAINS4_8MMA_AtomIJNS4_10MMA_TraitsINS4_19SM100_MMA_F8F6F4_SSEJSI_SI_fSF_SF_NS4_17integral_constantINS4_4UMMA5MajorELSQ_0EEESR_NSO_INSP_7ScaleInELSS_0EEEST_EEEEEENS4_6LayoutINS5_IJSC_SC_SC_EEENS5_IJNSA_ILi0EEESY_SY_EEEEENS5_IJNS4_10UnderscoreES11_S11_EEEEENS4_13SM90_TMA_LOADENS4_14ComposedLayoutINS4_7SwizzleILi1ELi4ELi3EEENS4_18smem_ptr_flag_bitsILi8EEENSW_INS5_IJSB_SG_EEENS5_IJSG_SC_EEEEEEEvNS4_8identityENS4_23SM90_TMA_LOAD_MULTICASTES1D_vS1E_EENS_8epilogue10collective18CollectiveEpilogueINS1H_23Sm100TmaWarpSpecializedILi1ELi1ELi32ELb0ELb0EEEJSH_NS5_IJNSW_ISF_SC_EES1M_EEESI_SJ_SI_SJ_NS1H_6fusion15FusionCallbacksIS1L_NS1O_17LinearCombinationISI_fSI_fLNS_15FloatRoundStyleE2EEESH_S1N_JEEENS4_5SM1004TMEM4LOAD26SM100_TMEM_LOAD_16dp32b32xES14_NS15_INS16_ILi2ELi4ELi3EEES19_NSW_INS5_IJSB_SF_EEENS5_IJSF_SC_EEEEEEENS4_39AutoVectorizingCopyWithAssumedAlignmentILi128EEENS4_14SM90_TMA_STOREES22_S24_S24_EEEvvEEEEvNT_6ParamsE,(.L_x_286 - _ZN7cutlass13device_kernelINS_4gemm6kernel13GemmUniversalIN4cute5tupleIJiiiiEEENS1_10collective13CollectiveMmaINS1_35MainloopSm100TmaUmmaWarpSpecializedILi54ELi2ELi4ENS5_IJNS4_1CILi8EEENSA_ILi1EEESC_EEEEENS5_IJNSA_ILi64EEESF_NSA_ILi32EEEEEENS_12float_e4m3_tENS5_IJlSC_lEEESI_SJ_NS4_8TiledMMAINS4_8MMA_AtomIJNS4_10MMA_TraitsINS4_19SM100_MMA_F8F6F4_SSEJSI_SI_fSF_SF_NS4_17integral_constantINS4_4UMMA5MajorELSQ_0EEESR_NSO_INSP_7ScaleInELSS_0EEEST_EEEEEENS4_6LayoutINS5_IJSC_SC_SC_EEENS5_IJNSA_ILi0EEESY_SY_EEEEENS5_IJNS4_10UnderscoreES11_S11_EEEEENS4_13SM90_TMA_LOADENS4_14ComposedLayoutINS4_7SwizzleILi1ELi4ELi3EEENS4_18smem_ptr_flag_bitsILi8EEENSW_INS5_IJSB_SG_EEENS5_IJSG_SC_EEEEEEEvNS4_8identityENS4_23SM90_TMA_LOAD_MULTICASTES1D_vS1E_EENS_8epilogue10collective18CollectiveEpilogueINS1H_23Sm100TmaWarpSpecializedILi1ELi1ELi32ELb0ELb0EEEJSH_NS5_IJNSW_ISF_SC_EES1M_EEESI_SJ_SI_SJ_NS1H_6fusion15FusionCallbacksIS1L_NS1O_17LinearCombinationISI_fSI_fLNS_15FloatRoundStyleE2EEESH_S1N_JEEENS4_5SM1004TMEM4LOAD26SM100_TMEM_LOAD_16dp32b32xES14_NS15_INS16_ILi2ELi4ELi3EEES19_NSW_INS5_IJSB_SF_EEENS5_IJSF_SC_EEEEEEENS4_39AutoVectorizingCopyWithAssumedAlignmentILi128EEENS4_14SM90_TMA_STOREES22_S24_S24_EEEvvEEEEvNT_6ParamsE)
        .other          _ZN7cutlass13device_kernelINS_4gemm6kernel13GemmUniversalIN4cute5tupleIJiiiiEEENS1_10collective13CollectiveMmaINS1_35MainloopSm100TmaUmmaWarpSpecializedILi54ELi2ELi4ENS5_IJNS4_1CILi8EEENSA_ILi1EEESC_EEEEENS5_IJNSA_ILi64EEESF_NSA_ILi32EEEEEENS_12float_e4m3_tENS5_IJlSC_lEEESI_SJ_NS4_8TiledMMAINS4_8MMA_AtomIJNS4_10MMA_TraitsINS4_19SM100_MMA_F8F6F4_SSEJSI_SI_fSF_SF_NS4_17integral_constantINS4_4UMMA5MajorELSQ_0EEESR_NSO_INSP_7ScaleInELSS_0EEEST_EEEEEENS4_6LayoutINS5_IJSC_SC_SC_EEENS5_IJNSA_ILi0EEESY_SY_EEEEENS5_IJNS4_10UnderscoreES11_S11_EEEEENS4_13SM90_TMA_LOADENS4_14ComposedLayoutINS4_7SwizzleILi1ELi4ELi3EEENS4_18smem_ptr_flag_bitsILi8EEENSW_INS5_IJSB_SG_EEENS5_IJSG_SC_EEEEEEEvNS4_8identityENS4_23SM90_TMA_LOAD_MULTICASTES1D_vS1E_EENS_8epilogue10collective18CollectiveEpilogueINS1H_23Sm100TmaWarpSpecializedILi1ELi1ELi32ELb0ELb0EEEJSH_NS5_IJNSW_ISF_SC_EES1M_EEESI_SJ_SI_SJ_NS1H_6fusion15FusionCallbacksIS1L_NS1O_17LinearCombinationISI_fSI_fLNS_15FloatRoundStyleE2EEESH_S1N_JEEENS4_5SM1004TMEM4LOAD26SM100_TMEM_LOAD_16dp32b32xES14_NS15_INS16_ILi2ELi4ELi3EEES19_NSW_INS5_IJSB_SF_EEENS5_IJSF_SC_EEEEEEENS4_39AutoVectorizingCopyWithAssumedAlignmentILi128EEENS4_14SM90_TMA_STOREES22_S24_S24_EEEvvEEEEvNT_6ParamsE,@"STO_CUDA_ENTRY STV_DEFAULT"
_ZN7cutlass13device_kernelINS_4gemm6kernel13GemmUniversalIN4cute5tupleIJiiiiEEENS1_10collective13CollectiveMmaINS1_35MainloopSm100TmaUmmaWarpSpecializedILi54ELi2ELi4ENS5_IJNS4_1CILi8EEENSA_ILi1EEESC_EEEEENS5_IJNSA_ILi64EEESF_NSA_ILi32EEEEEENS_12float_e4m3_tENS5_IJlSC_lEEESI_SJ_NS4_8TiledMMAINS4_8MMA_AtomIJNS4_10MMA_TraitsINS4_19SM100_MMA_F8F6F4_SSEJSI_SI_fSF_SF_NS4_17integral_constantINS4_4UMMA5MajorELSQ_0EEESR_NSO_INSP_7ScaleInELSS_0EEEST_EEEEEENS4_6LayoutINS5_IJSC_SC_SC_EEENS5_IJNSA_ILi0EEESY_SY_EEEEENS5_IJNS4_10UnderscoreES11_S11_EEEEENS4_13SM90_TMA_LOADENS4_14ComposedLayoutINS4_7SwizzleILi1ELi4ELi3EEENS4_18smem_ptr_flag_bitsILi8EEENSW_INS5_IJSB_SG_EEENS5_IJSG_SC_EEEEEEEvNS4_8identityENS4_23SM90_TMA_LOAD_MULTICASTES1D_vS1E_EENS_8epilogue10collective18CollectiveEpilogueINS1H_23Sm100TmaWarpSpecializedILi1ELi1ELi32ELb0ELb0EEEJSH_NS5_IJNSW_ISF_SC_EES1M_EEESI_SJ_SI_SJ_NS1H_6fusion15FusionCallbacksIS1L_NS1O_17LinearCombinationISI_fSI_fLNS_15FloatRoundStyleE2EEESH_S1N_JEEENS4_5SM1004TMEM4LOAD26SM100_TMEM_LOAD_16dp32b32xES14_NS15_INS16_ILi2ELi4ELi3EEES19_NSW_INS5_IJSB_SF_EEENS5_IJSF_SC_EEEEEEENS4_39AutoVectorizingCopyWithAssumedAlignmentILi128EEENS4_14SM90_TMA_STOREES22_S24_S24_EEEvvEEEEvNT_6ParamsE:
[----:B------:R-:W1:Y:S01]  /*0000*/  LDC R1, c[0x0][0x37c] ;  /* 0x0000df00ff017b82 */ /* 0x000e620000000800 */
[----:B------:R-:W2:Y:S01]  /*0010*/  S2R R76, SR_TID.X ;  /* 0x00000000004c7919 */ /* 0x000ea20000002100 */
[----:B------:R-:W3:Y:S01]  /*0020*/  LDCU.64 UR8, c[0x0][0x890] ;  /* 0x00011200ff0877ac */ /* 0x000ee20008000a00 */
[----:B------:R-:W-:Y:S02]  /*0030*/  PRMT R79, RZ, 0x7610, R79 ;  /* 0x00007610ff4f7816 */ /* 0x000fe4000000004f */
[----:B------:R-:W-:Y:S01]  /*0040*/  ELECT P3, URZ, PT ;  /* 0x0000000000ff782f */ /* 0x000fe20003860000 */
[----:B---3--:R-:W-:-:S04]  /*0050*/  UISETP.NE.U32.AND UP0, UPT, UR8, URZ, UPT ;  /* 0x000000ff0800728c */ /* 0x008fc8000bf05070 */
[----:B------:R-:W-:Y:S01]  /*0060*/  UISETP.NE.AND.EX UP0, UPT, UR9, URZ, UPT, UP0 ;  /* 0x000000ff0900728c */ /* 0x000fe2000bf05300 */
[----:B--2---:R-:W-:-:S05]  /*0070*/  SHF.R.U32.HI R80, RZ, 0x5, R76 ;  /* 0x00000005ff507819 */ /* 0x004fca000001164c */
[----:B------:R-:W2:Y:S02]  /*0080*/  SHFL.IDX PT, R0, R80, RZ, 0x1f ;  /* 0x00001fff50007589 */ /* 0x000ea400000e0000 */
[----:B--2---:R-:W-:Y:S01]  /*0090*/  R2UR UR18, R0 ;  /* 0x00000000001272ca */ /* 0x004fe200000e0000 */
[----:B-1----:R-:W-:-:S14]  /*00a0*/  BRA.U UP0, `(.L_x_0) ;  /* 0x0000000100307547 */ /* 0x002fdc000b800000 */
[----:B------:R-:W1:Y:S02]  /*00b0*/  LDCU.64 UR4, c[0x0][0x888] ;  /* 0x00011100ff0477ac */ /* 0x000e640008000a00 */
[----:B-1----:R-:W-:-:S04]  /*00c0*/  UISETP.NE.U32.AND UP0, UPT, UR4, URZ, UPT ;  /* 0x000000ff0400728c */ /* 0x002fc8000bf05070 */
[----:B------:R-:W-:-:S09]  /*00d0*/  UISETP.NE.AND.EX UP0, UPT, UR5, URZ, UPT, UP0 ;  /* 0x000000ff0500728c */ /* 0x000fd2000bf05300 */
[----:B------:R-:W-:Y:S05]  /*00e0*/  BRA.U !UP0, `(.L_x_1) ;  /* 0x0000000108147547 */ /* 0x000fea000b800000 */
[----:B------:R-:W1:Y:S01]  /*00f0*/  LDC.64 R2, c[0x0][0x888] ;  /* 0x00022200ff027b82 */ /* 0x000e620000000a00 */
[----:B------:R-:W1:Y:S02]  /*0100*/  LDCU.64 UR4, c[0x0][0x358] ;  /* 0x00006b00ff0477ac */ /* 0x000e640008000a00 */
[----:B-1----:R1:W5:Y:S01]  /*0110*/  LDG.E R39, desc[UR4][R2.64] ;  /* 0x0000000402277981 */ /* 0x002362000c1e1900 */
[----:B------:R-:W-:Y:S01]  /*0120*/  HFMA2 R79, -RZ, RZ, 0, 5.9604644775390625e-08 ;  /* 0x00000001ff4f7431 */ /* 0x000fe200000001ff */
[----:B------:R-:W-:Y:S05]  /*0130*/  BRA `(.L_x_0) ;  /* 0x00000000000c7947 */ /* 0x000fea0003800000 */
.L_x_1:
[----:B------:R-:W1:Y:S01]  /*0140*/  LDCU UR4, c[0x0][0x880] ;  /* 0x00011000ff0477ac */ /* 0x000e620008000800 */
[----:B------:R-:W-:Y:S01]  /*0150*/  HFMA2 R79, -RZ, RZ, 0, 5.9604644775390625e-08 ;  /* 0x00000001ff4f7431 */ /* 0x000fe200000001ff */
[----:B-1----:R-:W-:-:S07]  /*0160*/  MOV R39, UR4 ;  /* 0x0000000400277c02 */ /* 0x002fce0008000f00 */
.L_x_0:
[----:B------:R-:W2:Y:S02]  /*0170*/  LDCU.64 UR4, c[0x0][0x8b0] ;  /* 0x00011600ff0477ac */ /* 0x000ea40008000a00 */
[----:B--2---:R-:W-:-:S04]  /*0180*/  UISETP.NE.U32.AND UP0, UPT, UR4, URZ, UPT ;  /* 0x000000ff0400728c */ /* 0x004fc8000bf05070 */
[----:B------:R-:W-:-:S09]  /*0190*/  UISETP.NE.AND.EX UP0, UPT, UR5, URZ, UPT, UP0 ;  /* 0x000000ff0500728c */ /* 0x000fd2000bf05300 */
[----:B------:R-:W-:Y:S05]  /*01a0*/  BRA.U UP0, `(.L_x_2) ;  /* 0x0000000100287547 */ /* 0x000fea000b800000 */
[----:B------:R-:W2:Y:S02]  /*01b0*/  LDCU.64 UR4, c[0x0][0x8a8] ;  /* 0x00011500ff0477ac */ /* 0x000ea40008000a00 */
[----:B--2---:R-:W-:-:S04]  /*01c0*/  UISETP.NE.U32.AND UP0, UPT, UR4, URZ, UPT ;  /* 0x000000ff0400728c */ /* 0x004fc8000bf05070 */
[----:B------:R-:W-:-:S09]  /*01d0*/  UISETP.NE.AND.EX UP0, UPT, UR5, URZ, UPT, UP0 ;  /* 0x000000ff0500728c */ /* 0x000fd2000bf05300 */
[----:B------:R-:W-:Y:S05]  /*01e0*/  BRA.U !UP0, `(.L_x_3) ;  /* 0x0000000108107547 */ /* 0x000fea000b800000 */
[----:B-1----:R-:W1:Y:S01]  /*01f0*/  LDC.64 R2, c[0x0][0x8a8] ;  /* 0x00022a00ff027b82 */ /* 0x002e620000000a00 */
[----:B------:R-:W1:Y:S02]  /*0200*/  LDCU.64 UR4, c[0x0][0x358] ;  /* 0x00006b00ff0477ac */ /* 0x000e640008000a00 */
[----:B-1----:R2:W5:Y:S01]  /*0210*/  LDG.E R38, desc[UR4][R2.64] ;  /* 0x0000000402267981 */ /* 0x002562000c1e1900 */
[----:B------:R-:W-:Y:S05]  /*0220*/  BRA `(.L_x_2) ;  /* 0x0000000000087947 */ /* 0x000fea0003800000 */
.L_x_3:
[----:B------:R-:W2:Y:S02]  /*0230*/  LDCU UR4, c[0x0][0x8a0] ;  /* 0x00011400ff0477ac */ /* 0x000ea40008000800 */
[----:B--2---:R-:W-:Y:S02]  /*0240*/  MOV R38, UR4 ;  /* 0x0000000400267c02 */ /* 0x004fe40008000f00 */
.L_x_2:
[----:B------:R-:W-:Y:S01]  /*0250*/  IMAD.U32 R0, RZ, RZ, UR18 ;  /* 0x00000012ff007e24 */ /* 0x000fe2000f8e00ff */
[----:B------:R-:W-:Y:S04]  /*0260*/  BSSY.RECONVERGENT B0, `(.L_x_4) ;  /* 0x000000c000007945 */ /* 0x000fe80003800200 */
[C---:B------:R-:W-:Y:S02]  /*0270*/  ISETP.NE.OR P1, PT, R0.reuse, 0x1, !P3 ;  /* 0x000000010000780c */ /* 0x040fe40005f25670 */
[----:B------:R-:W-:-:S11]  /*0280*/  ISETP.NE.OR P0, PT, R0, 0x3, !P3 ;  /* 0x000000030000780c */ /* 0x000fd60005f05670 */
[----:B------:R-:W-:Y:S05]  /*0290*/  @P1 BRA `(.L_x_5) ;  /* 0x0000000000201947 */ /* 0x000fea0003800000 */
[----:B------:R-:W3:Y:S02]  /*02a0*/  LDCU.64 UR4, c[0x0][0x348] ;  /* 0x00006900ff0477ac */ /* 0x000ee40008000a00 */
[----:B---3--:R-:W-:Y:S02]  /*02b0*/  UIADD3 UR6, UP1, UPT, UR4, 0x80, URZ ;  /* 0x0000008004067890 */ /* 0x008fe4000ff3e0ff */
[----:B------:R-:W-:Y:S02]  /*02c0*/  UIADD3 UR4, UP0, UPT, UR4, 0x180, URZ ;  /* 0x0000018004047890 */ /* 0x000fe4000ff1e0ff */
[----:B------:R-:W-:Y:S02]  /*02d0*/  UIADD3.X UR7, UPT, UPT, URZ, UR5, URZ, UP1, !UPT ;  /* 0x00000005ff077290 */ /* 0x000fe40008ffe4ff */
[----:B------:R-:W-:-:S07]  /*02e0*/  UIADD3.X UR5, UPT, UPT, URZ, UR5, URZ, UP0, !UPT ;  /* 0x00000005ff057290 */ /* 0x000fce00087fe4ff */
[----:B------:R3:W-:Y:S02]  /*02f0*/  UTMACCTL.PF [UR6] ;  /* 0x00000000060079b9 */ /* 0x0007e40008040000 */
[----:B------:R3:W-:Y:S02]  /*0300*/  UTMACCTL.PF [UR4] ;  /* 0x00000000040079b9 */ /* 0x0007e40008040000 */
[----:B---3--:R-:W-:Y:S01]  /*0310*/  NOP ;  /* 0x0000000000007918 */ /* 0x008fe20000000000 */
.L_x_5:
[----:B------:R-:W-:Y:S05]  /*0320*/  BSYNC.RECONVERGENT B0 ;  /* 0x0000000000007941 */ /* 0x000fea0003800200 */
.L_x_4:
[----:B------:R-:W-:Y:S04]  /*0330*/  BSSY.RECONVERGENT B0, `(.L_x_6) ;  /* 0x000000a000007945 */ /* 0x000fe80003800200 */
        /* <DEDUP_REMOVED lines=9> */
.L_x_7:
[----:B------:R-:W-:Y:S05]  /*03d0*/  BSYNC.RECONVERGENT B0 ;  /* 0x0000000000007941 */ /* 0x000fea0003800200 */
.L_x_6:
[----:B------:R-:W3:Y:S01]  /*03e0*/  LDCU.64 UR4, c[0x0][0x888] ;  /* 0x00011100ff0477ac */ /* 0x000ee20008000a00 */
[----:B------:R-:W-:Y:S02]  /*03f0*/  UISETP.EQ.U32.AND UP2, UPT, UR8, URZ, UPT ;  /* 0x000000ff0800728c */ /* 0x000fe4000bf42070 */
[----:B------:R-:W-:Y:S02]  /*0400*/  UPLOP3.LUT UP3, UPT, UPT, UPT, UPT, 0x80, 0x8 ;  /* 0x000000000008789c */ /* 0x000fe40003f6f070 */
[----:B---3--:R-:W-:-:S04]  /*0410*/  UISETP.NE.U32.AND UP0, UPT, UR4, URZ, UPT ;  /* 0x000000ff0400728c */ /* 0x008fc8000bf05070 */
[----:B------:R-:W-:-:S04]  /*0420*/  UISETP.NE.AND.EX UP1, UPT, UR5, URZ, UPT, UP0 ;  /* 0x000000ff0500728c */ /* 0x000fc8000bf25300 */
[----:B------:R-:W-:-:S04]  /*0430*/  UISETP.EQ.OR.EX UP4, UPT, UR9, URZ, !UP1, UP2 ;  /* 0x000000ff0900728c */ /* 0x000fc8000cf82720 */
[----:B------:R-:W-:-:S05]  /*0440*/  UP2UR UR61, UPR, URZ, 0x10 ;  /* 0x00000010ff3d7883 */ /* 0x000fca0008000000 */
[----:B------:R-:W-:Y:S07]  /*0450*/  BRA.U !UP4, `(.L_x_8) ;  /* 0x000000010c207547 */ /* 0x000fee000b800000 */
[----:B------:R-:W-:Y:S01]  /*0460*/  UISETP.NE.U32.AND UP2, UPT, UR8, URZ, UPT ;  /* 0x000000ff0800728c */ /* 0x000fe2000bf45070 */
[----:B-----5:R-:W-:Y:S01]  /*0470*/  FSETP.NEU.AND P0, PT, R39, RZ, PT ;  /* 0x000000ff2700720b */ /* 0x020fe20003f0d000 */
[----:B------:R-:W-:Y:S02]  /*0480*/  USEL UR4, URZ, 0xffffffff, UP1 ;  /* 0xffffffffff047887 */ /* 0x000fe40008800000 */
[----:B------:R-:W-:-:S10]  /*0490*/  UISETP.NE.AND.EX UP2, UPT, UR9, URZ, UPT, UP2 ;  /* 0x000000ff0900728c */ /* 0x000fd4000bf45320 */
[----:B------:R-:W-:Y:S01]  /*04a0*/  VOTEU.ANY UP0, P0 ;  /* 0x0000000000ff7886 */ /* 0x000fe20000000100 */
[----:B------:R-:W-:-:S04]  /*04b0*/  @!UP2 USEL UR4, URZ, 0xffffffff, UP0 ;  /* 0xffffffffff04a887 */ /* 0x000fc80008000000 */
[----:B------:R-:W-:-:S04]  /*04c0*/  ULOP3.LUT UR4, UR4, 0x1, URZ, 0xc0, !UPT ;  /* 0x0000000104047892 */ /* 0x000fc8000f8ec0ff */
[----:B------:R-:W-:-:S11]  /*04d0*/  UISETP.NE.U32.AND UP3, UPT, UR4, 0x1, UPT ;  /* 0x000000010400788c */ /* 0x000fd6000bf65070 */
.L_x_8:
[----:B-12---:R-:W1:Y:S02]  /*04e0*/  SHFL.IDX PT, R2, R80, RZ, 0x1f ;  /* 0x00001fff50027589 */ /* 0x006e6400000e0000 */
[----:B-1----:R-:W-:-:S13]  /*04f0*/  ISETP.NE.AND P0, PT, R2, RZ, PT ;  /* 0x000000ff0200720c */ /* 0x002fda0003f05270 */
[----:B------:R-:W-:Y:S05]  /*0500*/  @P0 BRA `(.L_x_9) ;  /* 0x0000000400f40947 */ /* 0x000fea0003800000 */
[----:B------:R-:W-:Y:S01]  /*0510*/  ELECT P0, URZ, PT ;  /* 0x0000000000ff782f */ /* 0x000fe20003800000 */
[----:B------:R-:W-:-:S12]  /*0520*/  BSSY.RECONVERGENT B0, `(.L_x_9) ;  /* 0x000007b000007945 */ /* 0x000fd80003800200 */
[----:B------:R-:W-:Y:S05]  /*0530*/  @!P0 BRA `(.L_x_10) ;  /* 0x0000000400e48947 */ /* 0x000fea0003800000 */
[----:B------:R-:W1:Y:S01]  /*0540*/  S2UR UR4, SR_CgaCtaId ;  /* 0x00000000000479c3 */ /* 0x000e620000008800 */
[----:B------:R-:W-:Y:S01]  /*0550*/  UMOV UR5, 0x400 ;  /* 0x0000040000057882 */ /* 0x000fe20000000000 */
[----:B------:R-:W-:Y:S01]  /*0560*/  UMOV UR8, 0x1 ;  /* 0x0000000100087882 */ /* 0x000fe20000000000 */
[----:B------:R-:W-:Y:S01]  /*0570*/  UMOV UR6, 0x8 ;  /* 0x0000000800067882 */ /* 0x000fe20000000000 */
[----:B------:R-:W-:-:S04]  /*0580*/  UIADD3 UR8, UPT, UPT, -UR8, 0x100000, URZ ;  /* 0x0010000008087890 */ /* 0x000fc8000fffe1ff */
[----:B------:R-:W-:Y:S02]  /*0590*/  USHF.L.U32 UR9, UR8, 0xb, URZ ;  /* 0x0000000b08097899 */ /* 0x000fe400080006ff */
[----:B------:R-:W-:Y:S02]  /*05a0*/  USHF.L.U32 UR8, UR8, 0x1, URZ ;  /* 0x0000000108087899 */ /* 0x000fe400080006ff */
[----:B------:R-:W-:-:S04]  /*05b0*/  UIADD3 UR6, UPT, UPT, -UR6, 0x100000, URZ ;  /* 0x0010000006067890 */ /* 0x000fc8000fffe1ff */
[----:B------:R-:W-:Y:S02]  /*05c0*/  USHF.L.U32 UR7, UR6, 0xb, URZ ;  /* 0x0000000b06077899 */ /* 0x000fe400080006ff */
[----:B------:R-:W-:Y:S02]  /*05d0*/  USHF.L.U32 UR6, UR6, 0x1, URZ ;  /* 0x0000000106067899 */ /* 0x000fe400080006ff */
[----:B-1----:R-:W-:Y:S01]  /*05e0*/  ULEA UR4, UR4, UR5, 0x18 ;  /* 0x0000000504047291 */ /* 0x002fe2000f8ec0ff */
[----:B------:R-:W1:Y:S11]  /*05f0*/  FENCE.VIEW.ASYNC.S ;  /* 0x00000000000073c6 */ /* 0x000e760000000000 */
[----:B-1----:R1:W2:Y:S01]  /*0600*/  SYNCS.EXCH.64 URZ, [UR4], UR8 ;  /* 0x0000000804ff75b2 */ /* 0x0022a20008000100 */
[----:B------:R1:W3:Y:S01]  /*0610*/  SYNCS.EXCH.64 URZ, [UR4+0x1b0], UR6 ;  /* 0x0001b00604ff75b2 */ /* 0x0002e20008000100 */
[----:B------:R1:W4:Y:S01]  /*0620*/  SYNCS.EXCH.64 URZ, [UR4+0x8], UR8 ;  /* 0x0000080804ff75b2 */ /* 0x0003220008000100 */
[----:B------:R1:W1:Y:S01]  /*0630*/  SYNCS.EXCH.64 URZ, [UR4+0x1b8], UR6 ;  /* 0x0001b80604ff75b2 */ /* 0x0002620008000100 */
        /* <DEDUP_REMOVED lines=104> */
[----:B--234-:R-:W-:Y:S01]  /*0cc0*/  NOP ;  /* 0x0000000000007918 */ /* 0x01cfe20000000000 */
.L_x_10:
[----:B-1----:R-:W-:Y:S05]  /*0cd0*/  BSYNC.RECONVERGENT B0 ;  /* 0x0000000000007941 */ /* 0x002fea0003800200 */
.L_x_9:
[----:B------:R-:W1:Y:S01]  /*0ce0*/  SHFL.IDX PT, R2, R80, RZ, 0x1f ;  /* 0x00001fff50027589 */ /* 0x000e6200000e0000 */
[----:B------:R-:W-:Y:S01]  /*0cf0*/  NOP ;  /* 0x0000000000007918 */ /* 0x000fe20000000000 */
[----:B-1----:R-:W-:-:S13]  /*0d00*/  ISETP.NE.AND P0, PT, R2, 0x1, PT ;  /* 0x000000010200780c */ /* 0x002fda0003f05270 */
[----:B------:R-:W-:Y:S05]  /*0d10*/  @P0 BRA `(.L_x_11) ;  /* 0x0000000000400947 */ /* 0x000fea0003800000 */
        /* <DEDUP_REMOVED lines=9> */
[----:B------:R-:W-:Y:S01]  /*0db0*/  USHF.L.U32 UR6, UR6, 0x1, URZ ;  /* 0x0000000106067899 */ /* 0x000fe200080006ff */
[----:B------:R-:W-:Y:S01]  /*0dc0*/  ELECT P0, URZ, PT ;  /* 0x0000000000ff782f */ /* 0x000fe20003800000 */
[----:B-1----:R-:W-:Y:S01]  /*0dd0*/  ULEA UR4, UR4, UR5, 0x18 ;  /* 0x0000000504047291 */ /* 0x002fe2000f8ec0ff */
[----:B------:R-:W1:Y:S11]  /*0de0*/  FENCE.VIEW.ASYNC.S ;  /* 0x00000000000073c6 */ /* 0x000e760000000000 */
[----:B-1----:R1:W2:Y:S01]  /*0df0*/  SYNCS.EXCH.64 URZ, [UR4+0x360], UR8 ;  /* 0x0003600804ff75b2 */ /* 0x0022a20008000100 */
[----:B------:R1:W3:Y:S01]  /*0e00*/  SYNCS.EXCH.64 URZ, [UR4+0x368], UR6 ;  /* 0x0003680604ff75b2 */ /* 0x0002e20008000100 */
[----:B------:R-:W-:Y:S01]  /*0e10*/  NOP ;  /* 0x0000000000007918 */ /* 0x000fe20000000000 */
.L_x_11:
[----:B------:R-:W4:Y:S01]  /*0e20*/  SHFL.IDX PT, R2, R80, RZ, 0x1f ;  /* 0x00001fff50027589 */ /* 0x000f2200000e0000 */
[----:B------:R-:W-:Y:S01]  /*0e30*/  NOP ;  /* 0x0000000000007918 */ /* 0x000fe20000000000 */
[----:B----4-:R-:W-:-:S13]  /*0e40*/  ISETP.NE.AND P0, PT, R2, 0x3, PT ;  /* 0x000000030200780c */ /* 0x010fda0003f05270 */
[----:B------:R-:W-:Y:S05]  /*0e50*/  @P0 BRA `(.L_x_12) ;  /* 0x0000000000300947 */ /* 0x000fea0003800000 */
[----:B-1----:R-:W1:Y:S01]  /*0e60*/  S2UR UR4, SR_CgaCtaId ;  /* 0x00000000000479c3 */ /* 0x002e620000008800 */
[----:B------:R-:W-:Y:S01]  /*0e70*/  UMOV UR6, 0x400 ;  /* 0x0000040000067882 */ /* 0x000fe20000000000 */
[----:B------:R-:W-:Y:S01]  /*0e80*/  UMOV UR5, 0x20 ;  /* 0x0000002000057882 */ /* 0x000fe20000000000 */
[----:B------:R-:W-:Y:S01]  /*0e90*/  ELECT P0, URZ, PT ;  /* 0x0000000000ff782f */ /* 0x000fe20003800000 */
[----:B-1----:R-:W-:Y:S02]  /*0ea0*/  ULEA UR6, UR4, UR6, 0x18 ;  /* 0x0000000604067291 */ /* 0x002fe4000f8ec0ff */
[----:B------:R-:W-:-:S04]  /*0eb0*/  UIADD3 UR4, UPT, UPT, -UR5, 0x100000, URZ ;  /* 0x0010000005047890 */ /* 0x000fc8000fffe1ff */
[----:B------:R-:W-:Y:S02]  /*0ec0*/  USHF.L.U32 UR5, UR4, 0xb, URZ ;  /* 0x0000000b04057899 */ /* 0x000fe400080006ff */
[----:B------:R-:W-:Y:S01]  /*0ed0*/  USHF.L.U32 UR4, UR4, 0x1, URZ ;  /* 0x0000000104047899 */ /* 0x000fe200080006ff */
[----:B------:R-:W1:Y:S11]  /*0ee0*/  FENCE.VIEW.ASYNC.S ;  /* 0x00000000000073c6 */ /* 0x000e760000000000 */
[----:B-1----:R4:W1:Y:S01]  /*0ef0*/  SYNCS.EXCH.64 URZ, [UR6+0x370], UR4 ;  /* 0x0003700406ff75b2 */ /* 0x0028620008000100 */
[----:B------:R4:W1:Y:S02]  /*0f00*/  SYNCS.EXCH.64 URZ, [UR6+0x378], UR4 ;  /* 0x0003780406ff75b2 */ /* 0x0008640008000100 */
[----:B----4-:R-:W-:Y:S01]  /*0f10*/  NOP ;  /* 0x0000000000007918 */ /* 0x010fe20000000000 */
.L_x_12:
[----:B------:R-:W4:Y:S01]  /*0f20*/  SHFL.IDX PT, R2, R80, RZ, 0x1f ;  /* 0x00001fff50027589 */ /* 0x000f2200000e0000 */
[----:B------:R-:W-:Y:S01]  /*0f30*/  NOP ;  /* 0x0000000000007918 */ /* 0x000fe20000000000 */
[----:B----4-:R-:W-:-:S13]  /*0f40*/  ISETP.NE.AND P0, PT, R2, 0x4, PT ;  /* 0x000000040200780c */ /* 0x010fda0003f05270 */
[----:B------:R-:W-:Y:S05]  /*0f50*/  @P0 BRA `(.L_x_13) ;  /* 0x00000000004c0947 */ /* 0x000fea0003800000 */
[----:B-1----:R-:W1:Y:S01]  /*0f60*/  S2UR UR6, SR_CgaCtaId ;  /* 0x00000000000679c3 */ /* 0x002e620000008800 */
[----:B------:R-:W-:Y:S01]  /*0f70*/  UMOV UR4, 0x720 ;  /* 0x0000072000047882 */ /* 0x000fe20000000000 */
[----:B------:R-:W-:Y:S01]  /*0f80*/  UMOV UR5, 0x400 ;  /* 0x0000040000057882 */ /* 0x000fe20000000000 */
[----:B------:R-:W-:Y:S01]  /*0f90*/  USEL UR4, UR4, 0x620, UP3 ;  /* 0x0000062004047887 */ /* 0x000fe20009800000 */
[----:B------:R-:W-:Y:S01]  /*0fa0*/  UMOV UR8, 0x1 ;  /* 0x0000000100087882 */ /* 0x000fe20000000000 */
[----:B------:R-:W-:Y:S01]  /*0fb0*/  ELECT P0, URZ, PT ;  /* 0x0000000000ff782f */ /* 0x000fe20003800000 */
[----:B------:R-:W-:-:S04]  /*0fc0*/  UIADD3 UR8, UPT, UPT, -UR8, 0x100000, URZ ;  /* 0x0010000008087890 */ /* 0x000fc8000fffe1ff */
[----:B------:R-:W-:Y:S02]  /*0fd0*/  USHF.L.U32 UR9, UR8, 0xb, URZ ;  /* 0x0000000b08097899 */ /* 0x000fe400080006ff */
[----:B------:R-:W-:Y:S02]  /*0fe0*/  USHF.L.U32 UR8, UR8, 0x1, URZ ;  /* 0x0000000108087899 */ /* 0x000fe400080006ff */
[----:B-1----:R-:W-:Y:S02]  /*0ff0*/  ULEA UR6, UR6, UR5, 0x18 ;  /* 0x0000000506067291 */ /* 0x002fe4000f8ec0ff */
[----:B------:R-:W-:-:S04]  /*1000*/  UIADD3 UR4, UPT, UPT, -UR4, 0x100000, URZ ;  /* 0x0010000004047890 */ /* 0x000fc8000fffe1ff */
[----:B------:R-:W-:Y:S02]  /*1010*/  USHF.L.U32 UR5, UR4, 0xb, URZ ;  /* 0x0000000b04057899 */ /* 0x000fe400080006ff */
[----:B------:R-:W-:Y:S01]  /*1020*/  USHF.L.U32 UR4, UR4, 0x1, URZ ;  /* 0x0000000104047899 */ /* 0x000fe200080006ff */
[----:B------:R-:W1:Y:S03]  /*1030*/  FENCE.VIEW.ASYNC.S ;  /* 0x00000000000073c6 */ /* 0x000e660000000000 */
[----:B-1----:R4:W1:Y:S08]  /*1040*/  SYNCS.EXCH.64 URZ, [UR6+0x380], UR8 ;  /* 0x0003800806ff75b2 */ /* 0x0028700008000100 */
[----:B------:R4:W1:Y:S01]  /*1050*/  SYNCS.EXCH.64 URZ, [UR6+0x390], UR4 ;  /* 0x0003900406ff75b2 */ /* 0x0008620008000100 */
[----:B------:R4:W1:Y:S01]  /*1060*/  SYNCS.EXCH.64 URZ, [UR6+0x388], UR8 ;  /* 0x0003880806ff75b2 */ /* 0x0008620008000100 */
[----:B------:R4:W1:Y:S02]  /*1070*/  SYNCS.EXCH.64 URZ, [UR6+0x398], UR4 ;  /* 0x0003980406ff75b2 */ /* 0x0008640008000100 */
[----:B----4-:R-:W-:Y:S01]  /*1080*/  NOP ;  /* 0x0000000000007918 */ /* 0x010fe20000000000 */
.L_x_13:
[----:B------:R-:W4:Y:S01]  /*1090*/  SHFL.IDX PT, R2, R80, RZ, 0x1f ;  /* 0x00001fff50027589 */ /* 0x000f2200000e0000 */
[----:B------:R-:W-:Y:S01]  /*10a0*/  NOP ;  /* 0x0000000000007918 */ /* 0x000fe20000000000 */
[----:B----4-:R-:W-:-:S13]  /*10b0*/  ISETP.NE.AND P0, PT, R2, 0x5, PT ;  /* 0x000000050200780c */ /* 0x010fda0003f05270 */
[----:B------:R-:W-:Y:S05]  /*10c0*/  @P0 BRA `(.L_x_14) ;  /* 0x0000000000580947 */ /* 0x000fea0003800000 */
[----:B-1----:R-:W1:Y:S01]  /*10d0*/  S2UR UR4, SR_CgaCtaId ;  /* 0x00000000000479c3 */ /* 0x002e620000008800 */
        /* <DEDUP_REMOVED lines=12> */
[----:B-1----:R4:W1:Y:S01]  /*11a0*/  SYNCS.EXCH.64 URZ, [UR4+0x3a0], UR8 ;  /* 0x0003a00804ff75b2 */ /* 0x0028620008000100 */
[----:B------:R4:W1:Y:S01]  /*11b0*/  SYNCS.EXCH.64 URZ, [UR4+0x3c0], UR6 ;  /* 0x0003c00604ff75b2 */ /* 0x0008620008000100 */
[----:B------:R4:W1:Y:S01]  /*11c0*/  SYNCS.EXCH.64 URZ, [UR4+0x3a8], UR8 ;  /* 0x0003a80804ff75b2 */ /* 0x0008620008000100 */
[----:B------:R4:W1:Y:S01]  /*11d0*/  SYNCS.EXCH.64 URZ, [UR4+0x3c8], UR6 ;  /* 0x0003c80604ff75b2 */ /* 0x0008620008000100 */
[----:B------:R4:W1:Y:S01]  /*11e0*/  SYNCS.EXCH.64 URZ, [UR4+0x3b0], UR8 ;  /* 0x0003b00804ff75b2 */ /* 0x0008620008000100 */
[----:B------:R4:W1:Y:S01]  /*11f0*/  SYNCS.EXCH.64 URZ, [UR4+0x3d0], UR6 ;  /* 0x0003d00604ff75b2 */ /* 0x0008620008000100 */
[----:B------:R4:W1:Y:S01]  /*1200*/  SYNCS.EXCH.64 URZ, [UR4+0x3b8], UR8 ;  /* 0x0003b80804ff75b2 */ /* 0x0008620008000100 */
[----:B------:R4:W1:Y:S02]  /*1210*/  SYNCS.EXCH.64 URZ, [UR4+0x3d8], UR6 ;  /* 0x0003d80604ff75b2 */ /* 0x0008640008000100 */
[----:B----4-:R-:W-:Y:S01]  /*1220*/  NOP ;  /* 0x0000000000007918 */ /* 0x010fe20000000000 */
.L_x_14:
[----:B------:R-:W4:Y:S01]  /*1230*/  SHFL.IDX PT, R2, R80, RZ, 0x1f ;  /* 0x00001fff50027589 */ /* 0x000f2200000e0000 */
[----:B------:R-:W1:Y:S01]  /*1240*/  S2UR UR52, SR_CgaCtaId ;  /* 0x00000000003479c3 */ /* 0x000e620000008800 */
[----:B------:R-:W-:Y:S01]  /*1250*/  NOP ;  /* 0x0000000000007918 */ /* 0x000fe20000000000 */
[----:B----4-:R-:W-:-:S13]  /*1260*/  ISETP.NE.AND P0, PT, R2, 0x3, PT ;  /* 0x000000030200780c */ /* 0x010fda0003f05270 */
[----:B-1----:R-:W-:Y:S05]  /*1270*/  @P0 BRA `(.L_x_15) ;  /* 0x0000000000340947 */ /* 0x002fea0003800000 */
[----:B------:R-:W-:Y:S01]  /*1280*/  UMOV UR4, 0x400 ;  /* 0x0000040000047882 */ /* 0x000fe20000000000 */
[----:B------:R-:W-:Y:S01]  /*1290*/  UMOV UR6, 0x20 ;  /* 0x0000002000067882 */ /* 0x000fe20000000000 */
[----:B------:R-:W-:Y:S02]  /*12a0*/  ULEA UR4, UR52, UR4, 0x18 ;  /* 0x0000000434047291 */ /* 0x000fe4000f8ec0ff */
[----:B------:R-:W-:-:S04]  /*12b0*/  UIADD3 UR6, UPT, UPT, -UR6, 0x100000, URZ ;  /* 0x0010000006067890 */ /* 0x000fc8000fffe1ff */
[----:B------:R-:W-:Y:S02]  /*12c0*/  USHF.L.U32 UR7, UR6, 0xb, URZ ;  /* 0x0000000b06077899 */ /* 0x000fe400080006ff */
[----:B------:R-:W-:Y:S01]  /*12d0*/  USHF.L.U32 UR6, UR6, 0x1, URZ ;  /* 0x0000000106067899 */ /* 0x000fe200080006ff */
[----:B------:R-:W-:Y:S01]  /*12e0*/  ELECT P0, URZ, PT ;  /* 0x0000000000ff782f */ /* 0x000fe20003800000 */
[----:B------:R-:W1:Y:S10]  /*12f0*/  FENCE.VIEW.ASYNC.S ;  /* 0x00000000000073c6 */ /* 0x000e740000000000 */
[----:B-1----:R1:W4:Y:S01]  /*1300*/  SYNCS.EXCH.64 URZ, [UR4+0x3e0], UR6 ;  /* 0x0003e00604ff75b2 */ /* 0x0023220008000100 */
[----:B------:R1:W1:Y:S01]  /*1310*/  SYNCS.EXCH.64 URZ, [UR4+0x3f0], UR6 ;  /* 0x0003f00604ff75b2 */ /* 0x0002620008000100 */
[----:B------:R1:W1:Y:S01]  /*1320*/  SYNCS.EXCH.64 URZ, [UR4+0x3e8], UR6 ;  /* 0x0003e80604ff75b2 */ /* 0x0002620008000100 */
[----:B------:R1:W1:Y:S01]  /*1330*/  SYNCS.EXCH.64 URZ, [UR4+0x3f8], UR6 ;  /* 0x0003f80604ff75b2 */ /* 0x0002620008000100 */
[----:B------:R-:W-:Y:S01]  /*1340*/  NOP ;  /* 0x0000000000007918 */ /* 0x000fe20000000000 */
.L_x_15:
[----:B-1----:R-:W1:Y:S01]  /*1350*/  LDCU UR4, c[0x0][0x36c] ;  /* 0x00006d80ff0477ac */ /* 0x002e620008000800 */
[----:B------:R-:W-:Y:S01]  /*1360*/  ISETP.NE.OR P3, PT, R0, 0x2, !P3 ;  /* 0x000000020000780c */ /* 0x000fe20005f65670 */
[----:B------:R-:W-:Y:S01]  /*1370*/  NOP ;  /* 0x0000000000007918 */ /* 0x000fe20000000000 */
[----:B------:R-:W-:Y:S01]  /*1380*/  LOP3.LUT R0, R76, 0x1f, RZ, 0xc0, !PT ;  /* 0x0000001f4c007812 */ /* 0x000fe200078ec0ff */
[----:B------:R-:W-:Y:S02]  /*1390*/  UISETP.NE.AND UP4, UPT, UR18, 0x2, UPT ;  /* 0x000000021200788c */ /* 0x000fe4000bf85270 */
[----:B------:R-:W-:Y:S02]  /*13a0*/  UISETP.NE.AND UP5, UPT, UR18, URZ, UPT ;  /* 0x000000ff1200728c */ /* 0x000fe4000bfa5270 */
[----:B-1----:R-:W-:-:S09]  /*13b0*/  UISETP.EQ.U32.AND UP6, UPT, UR4, 0x1, UPT ;  /* 0x000000010400788c */ /* 0x002fd2000bfc2070 */
[----:B------:R-:W-:Y:S05]  /*13c0*/  BRA.U !UP6, `(.L_x_16) ;  /* 0x000000010e087547 */ /* 0x000fea000b800000 */
[----:B--234-:R-:W-:Y:S01]  /*13d0*/  UCGABAR_ARV ;  /* 0x00000000000079c7 */ /* 0x01cfe20008000000 */
[----:B------:R-:W-:Y:S05]  /*13e0*/  BRA `(.L_x_17) ;  /* 0x0000000000047947 */ /* 0x000fea0003800000 */
.L_x_16:
[----:B--234-:R-:W-:Y:S01]  /*13f0*/  NOP ;  /* 0x0000000000007918 */ /* 0x01cfe20000000000 */
.L_x_17:
[----:B------:R-:W1:Y:S01]  /*1400*/  S2UR UR46, SR_CTAID.X ;  /* 0x00000000002e79c3 */ /* 0x000e620000002500 */
[----:B------:R-:W-:-:S05]  /*1410*/  CS2R.32 R3, SR_CgaSize ;  /* 0x0000000000037805 */ /* 0x000fca0000008a00 */
[----:B------:R-:W-:-:S05]  /*1420*/  IMAD R3, R3, -0xa0, RZ ;  /* 0xffffff6003037824 */ /* 0x000fca00078e02ff */
[----:B------:R-:W-:-:S14]  /*1430*/  R2UR UR5, R3 ;  /* 0x00000000030572ca */ /* 0x000fdc00000e0000 */
[----:B------:R-:W2:Y:S01]  /*1440*/  LDCU UR5, c[0x0][UR5+0x2b0] ;  /* 0x00005600050577ac */ /* 0x000ea20008000800 */
[----:B------:R-:W-:-:S05]  /*1450*/  CS2R.32 R3, SR_CgaSize ;  /* 0x0000000000037805 */ /* 0x000fca0000008a00 */
[----:B------:R-:W-:-:S05]  /*1460*/  IMAD R3, R3, -0xa0, RZ ;  /* 0xffffff6003037824 */ /* 0x000fca00078e02ff */
[----:B------:R-:W-:-:S14]  /*1470*/  R2UR UR4, R3 ;  /* 0x00000000030472ca */ /* 0x000fdc00000e0000 */
[----:B------:R-:W3:Y:S01]  /*1480*/  LDCU UR4, c[0x0][UR4+0x2b4] ;  /* 0x00005680040477ac */ /* 0x000ee20008000800 */
[----:B------:R-:W4:Y:S01]  /*1490*/  S2UR UR45, SR_CTAID.Y ;  /* 0x00000000002d79c3 */ /* 0x000f220000002600 */
[----:B------:R-:W-:-:S05]  /*14a0*/  CS2R.32 R3, SR_CgaSize ;  /* 0x0000000000037805 */ /* 0x000fca0000008a00 */
[----:B------:R-:W-:-:S05]  /*14b0*/  IMAD R3, R3, -0xa0, RZ ;  /* 0xffffff6003037824 */ /* 0x000fca00078e02ff */
[----:B------:R-:W-:-:S14]  /*14c0*/  R2UR UR57, R3 ;  /* 0x00000000033972ca */ /* 0x000fdc00000e0000 */
[----:B------:R-:W3:Y:S01]  /*14d0*/  LDCU UR57, c[0x0][UR57+0x2a0] ;  /* 0x00005400393977ac */ /* 0x000ee20008000800 */
[----:B------:R-:W-:-:S05]  /*14e0*/  CS2R.32 R3, SR_CgaSize ;  /* 0x0000000000037805 */ /* 0x000fca0000008a00 */
[----:B------:R-:W-:-:S05]  /*14f0*/  IMAD R3, R3, -0xa0, RZ ;  /* 0xffffff6003037824 */ /* 0x000fca00078e02ff */
[----:B------:R-:W-:-:S14]  /*1500*/  R2UR UR60, R3 ;  /* 0x00000000033c72ca */ /* 0x000fdc00000e0000 */
[----:B------:R-:W3:Y:S01]  /*1510*/  LDCU UR60, c[0x0][UR60+0x2a4] ;  /* 0x000054803c3c77ac */ /* 0x000ee20008000800 */
[----:B------:R-:W-:Y:S01]  /*1520*/  USHF.L.U32 UR24, UR52, 0x8, URZ ;  /* 0x0000000834187899 */ /* 0x000fe200080006ff */
[----:B------:R-:W3:Y:S01]  /*1530*/  LDCU UR19, c[0x0][0xb24] ;  /* 0x00016480ff1377ac */ /* 0x000ee20008000800 */
[----:B------:R-:W3:Y:S01]  /*1540*/  LDCU UR42, c[0x0][0xb24] ;  /* 0x00016480ff2a77ac */ /* 0x000ee20008000800 */
[----:B-1----:R-:W-:Y:S01]  /*1550*/  I2FP.F32.U32 R3, UR46 ;  /* 0x0000002e00037c45 */ /* 0x002fe20008201000 */
[----:B------:R-:W1:Y:S04]  /*1560*/  LDCU UR22, c[0x0][0xb30] ;  /* 0x00016600ff1677ac */ /* 0x000e680008000800 */
[----:B--2---:R-:W-:Y:S01]  /*1570*/  FMUL R3, R3, UR5 ;  /* 0x0000000503037c20 */ /* 0x004fe20008400000 */
[----:B------:R-:W-:Y:S01]  /*1580*/  ULOP3.LUT UR24, UR24, 0x700, URZ, 0xc0, !UPT ;  /* 0x0000070018187892 */ /* 0x000fe2000f8ec0ff */
[----:B----4-:R-:W-:-:S04]  /*1590*/  I2FP.F32.U32 R2, UR45 ;  /* 0x0000002d00027c45 */ /* 0x010fc80008201000 */
[----:B------:R-:W2:Y:S01]  /*15a0*/  F2I.U32.TRUNC.NTZ R3, R3 ;  /* 0x0000000300037305 */ /* 0x000ea2000020f000 */
[----:B---3--:R-:W-:-:S07]  /*15b0*/  FMUL R2, R2, UR4 ;  /* 0x0000000402027c20 */ /* 0x008fce0008400000 */
[----:B------:R-:W3:Y:S01]  /*15c0*/  F2I.U32.TRUNC.NTZ R2, R2 ;  /* 0x0000000200027305 */ /* 0x000ee2000020f000 */
[----:B--2---:R-:W-:Y:S02]  /*15d0*/  R2UR UR5, R3 ;  /* 0x00000000030572ca */ /* 0x004fe400000e0000 */
[----:B---3--:R-:W-:Y:S02]  /*15e0*/  R2UR UR4, R2 ;  /* 0x00000000020472ca */ /* 0x008fe400000e0000 */
[----:B------:R-:W-:-:S09]  /*15f0*/  PRMT R2, RZ, 0x7610, R2 ;  /* 0x00007610ff027816 */ /* 0x000fd20000000002 */
[----:B------:R-:W-:-:S04]  /*1600*/  UIADD3 UR5, UPT, UPT, -UR5, URZ, URZ ;  /* 0x000000ff05057290 */ /* 0x000fc8000fffe1ff */
[----:B------:R-:W-:Y:S02]  /*1610*/  UIMAD UR57, UR57, UR5, UR46 ;  /* 0x00000005393972a4 */ /* 0x000fe4000f8e022e */
[----:B------:R-:W-:-:S04]  /*1620*/  UIADD3 UR4, UPT, UPT, -UR4, URZ, URZ ;  /* 0x000000ff04047290 */ /* 0x000fc8000fffe1ff */
[----:B------:R-:W-:Y:S01]  /*1630*/  UIMAD UR60, UR60, UR4, UR45 ;  /* 0x000000043c3c72a4 */ /* 0x000fe2000f8e022d */
[----:B-1----:R-:W-:Y:S11]  /*1640*/  BRA.U UP5, `(.L_x_18) ;  /* 0x0000000105787547 */ /* 0x002ff6000b800000 */
[----:B------:R-:W-:-:S04]  /*1650*/  UISETP.NE.AND UP0, UPT, UR60, URZ, UPT ;  /* 0x000000ff3c00728c */ /* 0x000fc8000bf05270 */
[----:B------:R-:W-:Y:S02]  /*1660*/  USEL UR5, URZ, 0x2, UP0 ;  /* 0x00000002ff057887 */ /* 0x000fe40008000000 */
[----:B------:R-:W-:Y:S02]  /*1670*/  USEL UR4, URZ, 0x4, UP0 ;  /* 0x00000004ff047887 */ /* 0x000fe40008000000 */
[----:B------:R-:W-:Y:S02]  /*1680*/  USEL UR7, URZ, 0x8, UP0 ;  /* 0x00000008ff077887 */ /* 0x000fe40008000000 */
[----:B------:R-:W-:Y:S02]  /*1690*/  USEL UR6, URZ, 0x10, UP0 ;  /* 0x00000010ff067887 */ /* 0x000fe40008000000 */
[----:B------:R-:W-:Y:S02]  /*16a0*/  USEL UR8, URZ, 0x20, UP0 ;  /* 0x00000020ff087887 */ /* 0x000fe40008000000 */
[----:B------:R-:W-:-:S02]  /*16b0*/  USEL UR12, URZ, 0x40, UP0 ;  /* 0x00000040ff0c7887 */ /* 0x000fc40008000000 */
[----:B------:R-:W-:Y:S02]  /*16c0*/  USEL UR13, URZ, 0x80, UP0 ;  /* 0x00000080ff0d7887 */ /* 0x000fe40008000000 */
[----:B------:R-:W-:-:S04]  /*16d0*/  UISETP.NE.AND UP0, UPT, UR60, URZ, UPT ;  /* 0x000000ff3c00728c */ /* 0x000fc8000bf05270 */
[----:B------:R-:W-:-:S04]  /*16e0*/  UISETP.EQ.OR UP0, UPT, UR57, URZ, !UP0 ;  /* 0x000000ff3900728c */ /* 0x000fc8000c702670 */
[----:B------:R-:W-:Y:S02]  /*16f0*/  USEL UR11, URZ, 0x1, !UP0 ;  /* 0x00000001ff0b7887 */ /* 0x000fe4000c000000 */
[----:B------:R-:W-:-:S04]  /*1700*/  UISETP.NE.AND UP0, UPT, UR57, 0x1, UPT ;  /* 0x000000013900788c */ /* 0x000fc8000bf05270 */
[----:B------:R-:W-:Y:S02]  /*1710*/  USEL UR10, UR5, 0x2, UP0 ;  /* 0x00000002050a7887 */ /* 0x000fe40008000000 */
[----:B------:R-:W-:-:S04]  /*1720*/  UISETP.NE.AND UP0, UPT, UR57, 0x2, UPT ;  /* 0x000000023900788c */ /* 0x000fc8000bf05270 */
[----:B------:R-:W-:Y:S02]  /*1730*/  USEL UR4, UR4, 0x4, UP0 ;  /* 0x0000000404047887 */ /* 0x000fe40008000000 */
[----:B------:R-:W-:Y:S02]  /*1740*/  UISETP.NE.AND UP0, UPT, UR57, 0x3, UPT ;  /* 0x000000033900788c */ /* 0x000fe4000bf05270 */
[----:B------:R-:W-:Y:S02]  /*1750*/  UIADD3 UR4, UPT, UPT, UR4, UR10, UR11 ;  /* 0x0000000a04047290 */ /* 0x000fe4000fffe00b */
        /* <DEDUP_REMOVED lines=10> */
[----:B------:R-:W-:-:S04]  /*1800*/  USEL UR5, UR13, 0x80, UP0 ;  /* 0x000000800d057887 */ /* 0x000fc80008000000 */
[----:B------:R-:W-:-:S06]  /*1810*/  UIADD3 UR4, UPT, UPT, UR4, UR5, URZ ;  /* 0x0000000504047290 */ /* 0x000fcc000fffe0ff */
[----:B------:R-:W-:-:S07]  /*1820*/  MOV R2, UR4 ;  /* 0x0000000400027c02 */ /* 0x000fce0008000f00 */
.L_x_18:
[----:B------:R-:W1:Y:S01]  /*1830*/  S2UR UR36, SR_CTAID.Z ;  /* 0x00000000002479c3 */ /* 0x000e620000002700 */
[----:B------:R-:W-:-:S09]  /*1840*/  UISETP.GE.AND UP0, UPT, UR19, 0x1, UPT ;  /* 0x000000011300788c */ /* 0x000fd2000bf06270 */
[----:B------:R-:W-:Y:S05]  /*1850*/  BRA.U !UP0, `(.L_x_19) ;  /* 0x0000000108d07547 */ /* 0x000fea000b800000 */
[----:B------:R-:W2:Y:S01]  /*1860*/  LDCU UR20, c[0x0][0xb0c] ;  /* 0x00016180ff1477ac */ /* 0x000ea20008000800 */
[----:B------:R-:W3:Y:S01]  /*1870*/  LDCU.128 UR12, c[0x0][0xb10] ;  /* 0x00016200ff0c77ac */ /* 0x000ee20008000c00 */
[----:B------:R-:W4:Y:S01]  /*1880*/  LDCU UR6, c[0x0][0x370] ;  /* 0x00006e00ff0677ac */ /* 0x000f220008000800 */
[----:B------:R-:W1:Y:S01]  /*1890*/  LDCU UR7, c[0x0][0x374] ;  /* 0x00006e80ff0777ac */ /* 0x000e620008000800 */
[----:B------:R-:W1:Y:S01]  /*18a0*/  LDCU UR21, c[0x0][0xb20] ;  /* 0x00016400ff1577ac */ /* 0x000e620008000800 */
[----:B--2---:R-:W-:Y:S02]  /*18b0*/  UISETP.NE.AND UP0, UPT, UR20, 0x1, UPT ;  /* 0x000000011400788c */ /* 0x004fe4000bf05270 */
[----:B---3--:R-:W-:Y:S01]  /*18c0*/  UIMAD.WIDE.U32 UR4, UR46, UR12, URZ ;  /* 0x0000000c2e0472a5 */ /* 0x008fe2000f8e00ff */
[----:B------:R-:W2:Y:S01]  /*18d0*/  LDCU.64 UR8, c[0x0][0xb28] ;  /* 0x00016500ff0877ac */ /* 0x000ea20008000a00 */
[----:B----4-:R-:W-:Y:S02]  /*18e0*/  UIMAD.WIDE.U32 UR10, UR6, UR12, URZ ;  /* 0x0000000c060a72a5 */ /* 0x010fe4000f8e00ff */
[----:B------:R-:W-:-:S02]  /*18f0*/  USHF.R.U32.HI UR5, URZ, UR13, UR5 ;  /* 0x0000000dff057299 */ /* 0x000fc40008011605 */
[----:B------:R-:W-:Y:S02]  /*1900*/  UISETP.NE.AND UP2, UPT, UR19, 0x1, UPT ;  /* 0x000000011300788c */ /* 0x000fe4000bf45270 */
[----:B------:R-:W-:Y:S01]  /*1910*/  USEL UR5, UR46, UR5, !UP0 ;  /* 0x000000052e057287 */ /* 0x000fe2000c000000 */
[----:B------:R-:W-:Y:S01]  /*1920*/  UMOV UR10, UR11 ;  /* 0x0000000b000a7c82 */ /* 0x000fe20008000000 */
[----:B------:R-:W-:Y:S02]  /*1930*/  UIMAD.WIDE.U32 UR16, UR45, UR15, URZ ;  /* 0x0000000f2d1072a5 */ /* 0x000fe4000f8e00ff */
[----:B------:R-:W-:Y:S02]  /*1940*/  @UP0 USHF.R.U32.HI UR6, URZ, UR13, UR10 ;  /* 0x0000000dff060299 */ /* 0x000fe4000801160a */
[----:B------:R-:W-:Y:S02]  /*1950*/  UISETP.NE.AND UP0, UPT, UR14, 0x1, UPT ;  /* 0x000000010e00788c */ /* 0x000fe4000bf05270 */
[----:B-1----:R-:W-:-:S02]  /*1960*/  UIMAD.WIDE.U32 UR10, UR7, UR15, URZ ;  /* 0x0000000f070a72a5 */ /* 0x002fc4000f8e00ff */
[----:B--2---:R-:W-:Y:S01]  /*1970*/  UIMAD.WIDE.U32 UR12, UR6, UR8, URZ ;  /* 0x00000008060c72a5 */ /* 0x004fe2000f8e00ff */
[----:B------:R-:W-:Y:S02]  /*1980*/  UMOV UR4, UR17 ;  /* 0x0000001100047c82 */ /* 0x000fe40008000000 */
[----:B------:R-:W-:Y:S02]  /*1990*/  USHF.R.U32.HI UR4, URZ, UR21, UR4 ;  /* 0x00000015ff047299 */ /* 0x000fe40008011604 */
[----:B------:R-:W-:Y:S02]  /*19a0*/  UMOV UR10, UR11 ;  /* 0x0000000b000a7c82 */ /* 0x000fe40008000000 */
[----:B------:R-:W-:Y:S01]  /*19b0*/  UMOV UR12, UR13 ;  /* 0x0000000d000c7c82 */ /* 0x000fe20008000000 */
[----:B------:R-:W-:Y:S02]  /*19c0*/  @UP0 USHF.R.U32.HI UR7, URZ, UR21, UR10 ;  /* 0x00000015ff070299 */ /* 0x000fe4000801160a */
[----:B------:R-:W-:-:S02]  /*19d0*/  USEL UR4, UR45, UR4, !UP0 ;  /* 0x000000042d047287 */ /* 0x000fc4000c000000 */
[----:B------:R-:W-:Y:S02]  /*19e0*/  UIMAD.WIDE.U32 UR10, UR7, UR8, URZ ;  /* 0x00000008070a72a5 */ /* 0x000fe4000f8e00ff */
[----:B------:R-:W-:Y:S02]  /*19f0*/  @UP2 USHF.R.U32.HI UR6, URZ, UR9, UR12 ;  /* 0x00000009ff062299 */ /* 0x000fe4000801160c */
[----:B------:R-:W-:-:S03]  /*1a00*/  UIMAD.WIDE.U32 UR12, UR4, UR8, URZ ;  /* 0x00000008040c72a5 */ /* 0x000fc6000f8e00ff */
[----:B------:R-:W-:Y:S02]  /*1a10*/  UMOV UR10, UR11 ;  /* 0x0000000b000a7c82 */ /* 0x000fe40008000000 */
[----:B------:R-:W-:Y:S02]  /*1a20*/  @UP2 USHF.R.U32.HI UR7, URZ, UR9, UR10 ;  /* 0x00000009ff072299 */ /* 0x000fe4000801160a */
[----:B------:R-:W-:Y:S02]  /*1a30*/  UIMAD UR10, UR6, UR19, URZ ;  /* 0x00000013060a72a4 */ /* 0x000fe4000f8e02ff */
[----:B------:R-:W-:-:S04]  /*1a40*/  UIMAD UR7, UR7, UR19, URZ ;  /* 0x00000013070772a4 */ /* 0x000fc8000f8e02ff */
[----:B------:R-:W-:-:S03]  /*1a50*/  UISETP.GE.AND UP0, UPT, UR4, UR7, UPT ;  /* 0x000000070400728c */ /* 0x000fc6000bf06270 */
[----:B------:R-:W-:Y:S01]  /*1a60*/  UMOV UR7, UR13 ;  /* 0x0000000d00077c82 */ /* 0x000fe20008000000 */
[----:B------:R-:W-:Y:S02]  /*1a70*/  UISETP.GE.OR UP0, UPT, UR5, UR10, UP0 ;  /* 0x0000000a0500728c */ /* 0x000fe40008706670 */
[----:B------:R-:W-:Y:S02]  /*1a80*/  UIMAD.WIDE.U32 UR10, UR5, UR8, URZ ;  /* 0x00000008050a72a5 */ /* 0x000fe4000f8e00ff */
[----:B------:R-:W-:Y:S02]  /*1a90*/  USHF.R.U32.HI UR7, URZ, UR9, UR7 ;  /* 0x00000009ff077299 */ /* 0x000fe40008011607 */
[----:B------:R-:W-:Y:S02]  /*1aa0*/  UIADD3 UR10, UPT, UPT, -UR4, URZ, URZ ;  /* 0x000000ff040a7290 */ /* 0x000fe4000fffe1ff */
[----:B------:R-:W-:Y:S02]  /*1ab0*/  USEL UR7, UR4, UR7, !UP2 ;  /* 0x0000000704077287 */ /* 0x000fe4000d000000 */
[----:B------:R-:W-:Y:S01]  /*1ac0*/  UIMAD UR10, UR14, UR10, UR45 ;  /* 0x0000000a0e0a72a4 */ /* 0x000fe2000f8e022d */
[----:B------:R-:W-:Y:S01]  /*1ad0*/  @!UP0 UMOV UR8, UR11 ;  /* 0x0000000b00088c82 */ /* 0x000fe20008000000 */
[----:B------:R-:W-:-:S02]  /*1ae0*/  UIADD3 UR11, UPT, UPT, -UR5, URZ, URZ ;  /* 0x000000ff050b7290 */ /* 0x000fc4000fffe1ff */
[----:B------:R-:W-:Y:S02]  /*1af0*/  @!UP0 USHF.R.U32.HI UR8, URZ, UR9, UR8 ;  /* 0x00000009ff088299 */ /* 0x000fe40008011608 */
[----:B------:R-:W-:Y:S02]  /*1b00*/  UIADD3 UR9, UPT, UPT, -UR7, URZ, URZ ;  /* 0x000000ff07097290 */ /* 0x000fe4000fffe1ff */
[----:B------:R-:W-:Y:S02]  /*1b10*/  @!UP0 USEL UR8, UR5, UR8, !UP2 ;  /* 0x0000000805088287 */ /* 0x000fe4000d000000 */
[----:B------:R-:W-:Y:S02]  /*1b20*/  UIMAD UR9, UR19, UR9, UR4 ;  /* 0x00000009130972a4 */ /* 0x000fe4000f8e0204 */
[----:B------:R-:W-:Y:S02]  /*1b30*/  @!UP0 UIADD3 UR7, UPT, UPT, UR7, -UR8, URZ ;  /* 0x8000000807078290 */ /* 0x000fe4000fffe0ff */
[----:B------:R-:W-:-:S02]  /*1b40*/  @!UP0 UIMAD UR6, UR9, UR6, UR8 ;  /* 0x00000006090682a4 */ /* 0x000fc4000f8e0208 */
[----:B------:R-:W-:Y:S02]  /*1b50*/  @!UP0 UIMAD UR4, UR7, UR19, UR5 ;  /* 0x00000013070482a4 */ /* 0x000fe4000f8e0205 */
[----:B------:R-:W-:Y:S02]  /*1b60*/  UIMAD UR46, UR20, UR11, UR46 ;  /* 0x0000000b142e72a4 */ /* 0x000fe4000f8e022e */
[----:B------:R-:W-:Y:S01]  /*1b70*/  UIMAD UR45, UR4, UR14, UR10 ;  /* 0x0000000e042d72a4 */ /* 0x000fe2000f8e020a */
[----:B------:R-:W-:Y:S02]  /*1b80*/  @!UP0 UMOV UR5, UR6 ;  /* 0x0000000600058c82 */ /* 0x000fe40008000000 */
[----:B------:R-:W-:-:S12]  /*1b90*/  UIMAD UR46, UR5, UR20, UR46 ;  /* 0x00000014052e72a4 */ /* 0x000fd8000f8e022e */
.L_x_19:
[----:B------:R-:W-:-:S09]  /*1ba0*/  UISETP.NE.AND UP0, UPT, UR22, 0x1, UPT ;  /* 0x000000011600788c */ /* 0x000fd2000bf05270 */
[----:B------:R-:W-:Y:S05]  /*1bb0*/  BRA.U UP0, `(.L_x_20) ;  /* 0x0000000100407547 */ /* 0x000fea000b800000 */
[----:B------:R-:W2:Y:S01]  /*1bc0*/  LDCU.128 UR8, c[0x0][0xb10] ;  /* 0x00016200ff0877ac */ /* 0x000ea20008000c00 */
[----:B------:R-:W3:Y:S01]  /*1bd0*/  LDCU UR12, c[0x0][0xb0c] ;  /* 0x00016180ff0c77ac */ /* 0x000ee20008000800 */
[----:B------:R-:W4:Y:S01]  /*1be0*/  LDCU UR13, c[0x0][0xb20] ;  /* 0x00016400ff0d77ac */ /* 0x000f220008000800 */
[----:B--2---:R-:W-:Y:S02]  /*1bf0*/  UIMAD.WIDE.U32 UR4, UR46, UR8, URZ ;  /* 0x000000082e0472a5 */ /* 0x004fe4000f8e00ff */
[----:B------:R-:W-:Y:S02]  /*1c00*/  UIMAD.WIDE.U32 UR6, UR45, UR11, URZ ;  /* 0x0000000b2d0672a5 */ /* 0x000fe4000f8e00ff */
[----:B---3--:R-:W-:Y:S02]  /*1c10*/  UISETP.NE.AND UP0, UPT, UR12, 0x1, UPT ;  /* 0x000000010c00788c */ /* 0x008fe4000bf05270 */
[----:B------:R-:W-:-:S03]  /*1c20*/  USHF.R.U32.HI UR5, URZ, UR9, UR5 ;  /* 0x00000009ff057299 */ /* 0x000fc60008011605 */
[----:B------:R-:W-:Y:S01]  /*1c30*/  UMOV UR4, UR7 ;  /* 0x0000000700047c82 */ /* 0x000fe20008000000 */
[----:B------:R-:W-:Y:S02]  /*1c40*/  USEL UR5, UR46, UR5, !UP0 ;  /* 0x000000052e057287 */ /* 0x000fe4000c000000 */
[----:B------:R-:W-:Y:S02]  /*1c50*/  UISETP.NE.AND UP0, UPT, UR10, 0x1, UPT ;  /* 0x000000010a00788c */ /* 0x000fe4000bf05270 */
[----:B----4-:R-:W-:-:S04]  /*1c60*/  USHF.R.U32.HI UR4, URZ, UR13, UR4 ;  /* 0x0000000dff047299 */ /* 0x010fc80008011604 */
[----:B------:R-:W-:-:S04]  /*1c70*/  USEL UR4, UR45, UR4, !UP0 ;  /* 0x000000042d047287 */ /* 0x000fc8000c000000 */
[----:B------:R-:W-:Y:S02]  /*1c80*/  UIADD3 UR6, UPT, UPT, UR5, -UR4, URZ ;  /* 0x8000000405067290 */ /* 0x000fe4000fffe0ff */
[----:B------:R-:W-:Y:S02]  /*1c90*/  UIADD3 UR4, UPT, UPT, -UR5, UR4, URZ ;  /* 0x0000000405047290 */ /* 0x000fe4000fffe1ff */
[----:B------:R-:W-:Y:S02]  /*1ca0*/  UIMAD UR45, UR6, UR10, UR45 ;  /* 0x0000000a062d72a4 */ /* 0x000fe4000f8e022d */
[----:B------:R-:W-:-:S12]  /*1cb0*/  UIMAD UR46, UR4, UR12, UR46 ;  /* 0x0000000c042e72a4 */ /* 0x000fd8000f8e022e */
.L_x_20:
[----:B------:R-:W-:Y:S01]  /*1cc0*/  UISETP.NE.AND UP0, UPT, UR18, 0x2, UPT ;  /* 0x000000021200788c */ /* 0x000fe2000bf05270 */
[----:B------:R-:W-:Y:S09]  /*1cd0*/  BRA.U !UP6, `(.L_x_21) ;  /* 0x000000010e0c7547 */ /* 0x000ff2000b800000 */
[----:B------:R-:W-:Y:S01]  /*1ce0*/  UCGABAR_WAIT ;  /* 0x0000000000007dc7 */ /* 0x000fe20008000000 */
[----:B------:R-:W-:Y:S01]  /*1cf0*/  CCTL.IVALL ;  /* 0x00000000ff00798f */ /* 0x000fe20002000000 */
[----:B------:R-:W-:Y:S05]  /*1d00*/  BRA `(.L_x_22) ;  /* 0x0000000000047947 */ /* 0x000fea0003800000 */
.L_x_21:
[----:B------:R-:W-:Y:S06]  /*1d10*/  BAR.SYNC.DEFER_BLOCKING 0x0 ;  /* 0x0000000000007b1d */ /* 0x000fec0000010000 */
.L_x_22:
[----:B------:R-:W-:Y:S05]  /*1d20*/  BRA.U UP0, `(.L_x_23) ;  /* 0x0000002d00c87547 */ /* 0x000fea000b800000 */
[----:B------:R-:W2:Y:S01]  /*1d30*/  LDCU UR6, c[0x0][0x38c] ;  /* 0x00007180ff0677ac */ /* 0x000ea20008000800 */
[----:B------:R-:W-:Y:S01]  /*1d40*/  PLOP3.LUT P1, PT, PT, PT, UP3, 0x80, 0x8 ;  /* 0x000000000008781c */ /* 0x000fe20003f2f038 */
[----:B------:R-:W-:Y:S01]  /*1d50*/  IMAD.MOV.U32 R12, RZ, RZ, 0x1 ;  /* 0x00000001ff0c7424 */ /* 0x000fe200078e00ff */
[----:B------:R-:W-:Y:S01]  /*1d60*/  ISETP.EQ.OR P2, PT, R0, RZ, P3 ;  /* 0x000000ff0000720c */ /* 0x000fe20001f42670 */
[----:B------:R-:W-:Y:S01]  /*1d70*/  UISETP.NE.AND UP1, UPT, UR18, URZ, UPT ;  /* 0x000000ff1200728c */ /* 0x000fe2000bf25270 */
[----:B------:R-:W-:Y:S01]  /*1d80*/  PLOP3.LUT P1, PT, P1, PT, PT, 0x8, 0x80 ;  /* 0x000000000080781c */ /* 0x000fe20000f2e170 */
[----:B------:R-:W-:Y:S01]  /*1d90*/  USEL UR25, URZ, 0x1, UP4 ;  /* 0x00000001ff197887 */ /* 0x000fe2000a000000 */
[----:B------:R-:W-:Y:S01]  /*1da0*/  CS2R R10, SRZ ;  /* 0x00000000000a7805 */ /* 0x000fe2000001ff00 */
[----:B------:R-:W-:Y:S01]  /*1db0*/  IMAD.MOV.U32 R9, RZ, RZ, RZ ;  /* 0x000000ffff097224 */ /* 0x000fe200078e00ff */
[----:B------:R-:W3:Y:S01]  /*1dc0*/  LDCU UR39, c[0x0][0x370] ;  /* 0x00006e00ff2777ac */ /* 0x000ee20008000800 */
[----:B------:R-:W-:Y:S01]  /*1dd0*/  IMAD.MOV.U32 R8, RZ, RZ, 0x1 ;  /* 0x00000001ff087424 */ /* 0x000fe200078e00ff */
[----:B------:R-:W4:Y:S01]  /*1de0*/  LDCU.64 UR28, c[0x0][0x348] ;  /* 0x00006900ff1c77ac */ /* 0x000f220008000a00 */
[----:B------:R-:W-:-:S02]  /*1df0*/  USHF.R.U32.HI UR44, URZ, 0x5, UR24 ;  /* 0x00000005ff2c7899 */ /* 0x000fc40008011618 */
[----:B--2---:R-:W-:Y:S02]  /*1e00*/  UIADD3 UR5, UPT, UPT, UR6, 0x1f, URZ ;  /* 0x0000001f06057890 */ /* 0x004fe4000fffe0ff */
[----:B------:R-:W-:Y:S02]  /*1e10*/  UIADD3 UR47, UPT, UPT, UR6, 0x3e, URZ ;  /* 0x0000003e062f7890 */ /* 0x000fe4000fffe0ff */
[----:B------:R-:W-:Y:S01]  /*1e20*/  USHF.R.S32.HI UR4, URZ, 0x1f, UR5 ;  /* 0x0000001fff047899 */ /* 0x000fe20008011405 */
[----:B------:R-:W2:Y:S03]  /*1e30*/  LDCU UR38, c[0x0][0x374] ;  /* 0x00006e80ff2677ac */ /* 0x000ea60008000800 */
[----:B------:R-:W-:Y:S02]  /*1e40*/  ULEA.HI UR4, UR4, UR5, URZ, 0x5 ;  /* 0x0000000504047291 */ /* 0x000fe4000f8f28ff */
[----:B------:R-:W-:-:S02]  /*1e50*/  USEL UR25, UR25, 0x2, UP1 ;  /* 0x0000000219197887 */ /* 0x000fc40008800000 */
[----:B------:R-:W-:Y:S02]  /*1e60*/  USHF.R.S32.HI UR41, URZ, 0x5, UR4 ;  /* 0x00000005ff297899 */ /* 0x000fe40008011404 */
[----:B------:R-:W-:Y:S02]  /*1e70*/  UIADD3 UR4, UPT, UPT, UR6, -0x1, URZ ;  /* 0xffffffff06047890 */ /* 0x000fe4000fffe0ff */
[----:B------:R-:W-:Y:S02]  /*1e80*/  UISETP.LT.U32.AND UP0, UPT, UR41, 0x36, UPT ;  /* 0x000000362900788c */ /* 0x000fe4000bf01070 */
[----:B------:R-:W-:Y:S02]  /*1e90*/  UISETP.GE.U32.AND UP2, UPT, UR4, -0x3f, UPT ;  /* 0xffffffc10400788c */ /* 0x000fe4000bf46070 */
[----:B------:R-:W-:Y:S01]  /*1ea0*/  USEL UR40, UR41, 0x36, UP0 ;  /* 0x0000003629287887 */ /* 0x000fe20008000000 */
[----:B------:R-:W-:-:S03]  /*1eb0*/  UMOV UR5, URZ ;  /* 0x000000ff00057c82 */ /* 0x000fc60008000000 */
[----:B------:R-:W-:Y:S02]  /*1ec0*/  UIADD3 UR21, UPT, UPT, UR40, -0x1, URZ ;  /* 0xffffffff28157890 */ /* 0x000fe4000fffe0ff */
[----:B------:R-:W-:-:S03]  /*1ed0*/  UIADD3 UR43, UPT, UPT, UR41, -UR40, URZ ;  /* 0x80000028292b7290 */ /* 0x000fc6000fffe0ff */
[----:B------:R-:W-:-:S04]  /*1ee0*/  @UP2 UIADD3 UR21, UPT, UPT, UR40, URZ, URZ ;  /* 0x000000ff28152290 */ /* 0x000fc8000fffe0ff */
[----:B--234-:R-:W-:-:S12]  /*1ef0*/  UIADD3 UR21, UPT, UPT, UR21, 0x1, URZ ;  /* 0x0000000115157890 */ /* 0x01cfd8000fffe0ff */
.L_x_43:
[----:B------:R-:W-:Y:S01]  /*1f00*/  UISETP.NE.AND UP0, UPT, UR52, URZ, UPT ;  /* 0x000000ff3400728c */ /* 0x000fe2000bf05270 */
[----:B------:R-:W2:Y:S08]  /*1f10*/  S2UR UR52, SR_CgaCtaId ;  /* 0x00000000003479c3 */ /* 0x000eb00000008800 */
[----:B------:R-:W-:Y:S05]  /*1f20*/  BRA.U UP0, `(.L_x_24) ;  /* 0x0000000100347547 */ /* 0x000fea000b800000 */
[----:B------:R-:W3:Y:S01]  /*1f30*/  S2R R0, SR_CgaCtaId ;  /* 0x0000000000007919 */ /* 0x000ee20000008800 */
[----:B------:R-:W-:-:S04]  /*1f40*/  MOV R2, 0x400 ;  /* 0x0000040000027802 */ /* 0x000fc80000000f00 */
[----:B---3--:R-:W-:Y:S02]  /*1f50*/  LEA R0, R0, R2, 0x18 ;  /* 0x0000000200007211 */ /* 0x008fe400078ec0ff */
[----:B------:R-:W-:-:S03]  /*1f60*/  SHF.L.U32 R2, R8, 0x1f, RZ ;  /* 0x0000001f08027819 */ /* 0x000fc600000006ff */
[----:B------:R-:W-:-:S04]  /*1f70*/  IMAD R0, R9, 0x8, R0 ;  /* 0x0000000809007824 */ /* 0x000fc800078e0200 */
[----:B------:R-:W3:Y:S02]  /*1f80*/  SYNCS.PHASECHK.TRANS64.TRYWAIT P0, [R0+URZ+0x3f0], R2 ;  /* 0x0003f002000075a7 */ /* 0x000ee400080011ff */
[----:B---3--:R-:W-:Y:S05]  /*1f90*/  @!P0 BRA `(.L_x_25) ;  /* 0x0000006800c88947 */ /* 0x008fea0003800000 */
.L_x_153:
[----:B------:R-:W-:Y:S01]  /*1fa0*/  VIADD R9, R9, 0x1 ;  /* 0x0000000109097836 */ /* 0x000fe20000000000 */
[----:B------:R3:W-:Y:S04]  /*1fb0*/  SYNCS.ARRIVE.TRANS64.A1T0 RZ, [R0+URZ+0x3e0], RZ ;  /* 0x0003e0ff00ff79a7 */ /* 0x0007e800081000ff */
[----:B------:R-:W-:-:S04]  /*1fc0*/  ISETP.NE.AND P0, PT, R9, 0x2, PT ;  /* 0x000000020900780c */ /* 0x000fc80003f05270 */
[----:B------:R-:W-:Y:S02]  /*1fd0*/  SEL R9, R9, RZ, P0 ;  /* 0x000000ff09097207 */ /* 0x000fe40000000000 */
[----:B---3--:R-:W-:-:S04]  /*1fe0*/  SEL R0, RZ, 0x1, P0 ;  /* 0x00000001ff007807 */ /* 0x008fc80000000000 */
[----:B------:R-:W-:-:S07]  /*1ff0*/  LOP3.LUT R8, R8, R0, RZ, 0x3c, !PT ;  /* 0x0000000008087212 */ /* 0x000fce00078e3cff */
.L_x_24:
[----:B------:R-:W-:Y:S01]  /*2000*/  UMOV UR6, 0x400 ;  /* 0x0000040000067882 */ /* 0x000fe20000000000 */
[----:B------:R-:W-:Y:S01]  /*2010*/  SHF.L.U32 R0, R12, 0x1f, RZ ;  /* 0x0000001f0c007819 */ /* 0x000fe200000006ff */
[----:B--2---:R-:W-:Y:S02]  /*2020*/  ULEA UR6, UR52, UR6, 0x18 ;  /* 0x0000000634067291 */ /* 0x004fe4000f8ec0ff */
[----:B------:R-:W-:Y:S02]  /*2030*/  UISETP.GE.U32.AND UP0, UPT, UR47, 0x3f, UPT ;  /* 0x0000003f2f00788c */ /* 0x000fe4000bf06070 */
[----:B------:R-:W-:Y:S02]  /*2040*/  ULEA UR4, UR5, UR6, 0x3 ;  /* 0x0000000605047291 */ /* 0x000fe4000f8e18ff */
[----:B------:R-:W-:Y:S02]  /*2050*/  USHF.L.U32 UR35, UR46, 0x6, URZ ;  /* 0x000000062e237899 */ /* 0x000fe400080006ff */
[----:B------:R-:W-:Y:S01]  /*2060*/  ULEA UR11, UR45, UR44, 0x6 ;  /* 0x0000002c2d0b7291 */ /* 0x000fe2000f8e30ff */
[----:B------:R-:W-:-:S04]  /*2070*/  UMOV UR13, URZ ;  /* 0x000000ff000d7c82 */ /* 0x000fc80008000000 */
[----:B------:R2:W3:Y:S01]  /*2080*/  SYNCS.PHASECHK.TRANS64.TRYWAIT P0, [UR4+0x1b0], R0 ;  /* 0x0001b000ff0075a7 */ /* 0x0004e20008001104 */
[----:B------:R-:W-:Y:S06]  /*2090*/  BRA.U !UP0, `(.L_x_26) ;  /* 0x0000000108bc7547 */ /* 0x000fec000b800000 */
[----:B------:R-:W-:Y:S01]  /*20a0*/  UMOV UR7, URZ ;  /* 0x000000ff00077c82 */ /* 0x000fe20008000000 */
[----:B------:R-:W-:-:S05]  /*20b0*/  UMOV UR4, UR5 ;  /* 0x0000000500047c82 */ /* 0x000fca0008000000 */
.L_x_32:
[----:B------:R-:W-:Y:S01]  /*20c0*/  ULEA UR33, UR4, UR6, 0x3 ;  /* 0x0000000604217291 */ /* 0x000fe2000f8e18ff */
[----:B---3--:R-:W-:Y:S01]  /*20d0*/  @!P3 MOV R2, 0x1000 ;  /* 0x000010000002b802 */ /* 0x008fe20000000f00 */
[----:B-1-34-:R-:W-:Y:S10]  /*20e0*/  @P0 BRA `(.L_x_27) ;  /* 0x00000000000c0947 */ /* 0x01aff40003800000 */
[----:B------:R-:W-:-:S04]  /*20f0*/  SHF.L.U32 R3, R12, 0x1f, RZ ;  /* 0x0000001f0c037819 */ /* 0x000fc800000006ff */
[----:B------:R-:W3:Y:S02]  /*2100*/  SYNCS.PHASECHK.TRANS64.TRYWAIT P0, [UR33+0x1b0], R3 ;  /* 0x0001b003ff0075a7 */ /* 0x000ee40008001121 */
[----:B---3--:R-:W-:Y:S05]  /*2110*/  @!P0 BRA `(.L_x_28) ;  /* 0x00000068007c8947 */ /* 0x008fea0003800000 */
.L_x_27:
[----:B------:R3:W-:Y:S01]  /*2120*/  @!P3 SYNCS.ARRIVE.TRANS64 RZ, [UR33], R2 ;  /* 0x00000002ffffb9a7 */ /* 0x0007e20008000021 */
[----:B------:R-:W-:-:S04]  /*2130*/  ULOP3.LUT UR5, UR25, 0x2, URZ, 0xfc, !UPT ;  /* 0x0000000219057892 */ /* 0x000fc8000f8efcff */
[----:B------:R-:W-:-:S09]  /*2140*/  UISETP.NE.AND UP0, UPT, UR5, 0x2, UPT ;  /* 0x000000020500788c */ /* 0x000fd2000bf05270 */
[----:B------:R-:W-:Y:S05]  /*2150*/  BRA.U UP0, `(.L_x_29) ;  /* 0x0000000100047547 */ /* 0x000fea000b800000 */
[----:B-1----:R-:W-:Y:S05]  /*2160*/  BPT.TRAP 0x1 ;  /* 0x000000040000795c */ /* 0x002fea0000300000 */
.L_x_29:
[----:B------:R-:W-:Y:S04]  /*2170*/  BSSY.RECONVERGENT B0, `(.L_x_30) ;  /* 0x0000003000007945 */ /* 0x000fe80003800200 */
[----:B------:R-:W-:Y:S05]  /*2180*/  @P2 BRA `(.L_x_31) ;  /* 0x0000000000042947 */ /* 0x000fea0003800000 */
[----:B-1----:R-:W-:Y:S05]  /*2190*/  BPT.TRAP 0x1 ;  /* 0x000000040000795c */ /* 0x002fea0000300000 */
.L_x_31:
[----:B-1----:R-:W-:Y:S05]  /*21a0*/  BSYNC.RECONVERGENT B0 ;  /* 0x0000000000007941 */ /* 0x002fea0003800200 */
.L_x_30:
[----:B------:R-:W-:Y:S02]  /*21b0*/  UIADD3 UR5, UPT, UPT, UR4, 0x1, URZ ;  /* 0x0000000104057890 */ /* 0x000fe4000fffe0ff */
[----:B------:R-:W-:Y:S02]  /*21c0*/  USHF.L.U32 UR34, UR7, 0x5, URZ ;  /* 0x0000000507227899 */ /* 0x000fe400080006ff */
[----:B------:R-:W-:Y:S02]  /*21d0*/  UISETP.NE.AND UP0, UPT, UR5, 0x36, UPT ;  /* 0x000000360500788c */ /* 0x000fe4000bf05270 */
[----:B------:R-:W-:Y:S02]  /*21e0*/  USHF.L.U32 UR32, UR4, 0xb, URZ ;  /* 0x0000000b04207899 */ /* 0x000fe400080006ff */
[----:B------:R-:W-:Y:S02]  /*21f0*/  USEL UR9, URZ, 0x1, UP0 ;  /* 0x00000001ff097887 */ /* 0x000fe40008000000 */
[----:B------:R-:W-:-:S02]  /*2200*/  USEL UR5, UR5, URZ, UP0 ;  /* 0x000000ff05057287 */ /* 0x000fc40008000000 */
[----:B------:R-:W-:Y:S02]  /*2210*/  UIADD3 UR14, UP0, UPT, UR28, 0x180, URZ ;  /* 0x000001801c0e7890 */ /* 0x000fe4000ff1e0ff */
[----:B------:R-:W-:Y:S01]  /*2220*/  ULEA UR8, UR5, UR6, 0x3 ;  /* 0x0000000605087291 */ /* 0x000fe2000f8e18ff */
[----:B------:R-:W-:Y:S01]  /*2230*/  LOP3.LUT R12, R12, UR9, RZ, 0x3c, !PT ;  /* 0x000000090c0c7c12 */ /* 0x000fe2000f8e3cff */
[----:B------:R-:W-:Y:S02]  /*2240*/  UIADD3 UR7, UPT, UPT, UR7, 0x1, URZ ;  /* 0x0000000107077890 */ /* 0x000fe4000fffe0ff */
[----:B------:R-:W-:Y:S01]  /*2250*/  UIADD3 UR16, UP1, UPT, UR28, 0x80, URZ ;  /* 0x000000801c107890 */ /* 0x000fe2000ff3e0ff */
[----:B--2---:R-:W-:Y:S01]  /*2260*/  SHF.L.U32 R0, R12, 0x1f, RZ ;  /* 0x0000001f0c007819 */ /* 0x004fe200000006ff */
[----:B------:R-:W-:Y:S02]  /*2270*/  UIADD3.X UR15, UPT, UPT, URZ, UR29, URZ, UP0, !UPT ;  /* 0x0000001dff0f7290 */ /* 0x000fe400087fe4ff */
[----:B------:R-:W-:Y:S01]  /*2280*/  UISETP.NE.AND UP0, UPT, UR7, UR21, UPT ;  /* 0x000000150700728c */ /* 0x000fe2000bf05270 */
[----:B------:R4:W1:Y:S01]  /*2290*/  SYNCS.PHASECHK.TRANS64.TRYWAIT P0, [UR8+0x1b0], R0 ;  /* 0x0001b000ff0075a7 */ /* 0x0008620008001108 */
[----:B------:R-:W-:-:S02]  /*22a0*/  ULOP3.LUT UR8, UR32, UR24, URZ, 0xfc, !UPT ;  /* 0x0000001820087292 */ /* 0x000fc4000f8efcff */
[----:B------:R-:W-:Y:S02]  /*22b0*/  UIADD3.X UR17, UPT, UPT, URZ, UR29, URZ, UP1, !UPT ;  /* 0x0000001dff117290 */ /* 0x000fe40008ffe4ff */
[----:B------:R-:W-:Y:S02]  /*22c0*/  UIADD3 UR32, UPT, UPT, UR6, 0x2800, UR32 ;  /* 0x0000280006207890 */ /* 0x000fe4000fffe020 */
[----:B------:R-:W-:Y:S01]  /*22d0*/  UIADD3 UR8, UPT, UPT, UR6, 0x1d800, UR8 ;  /* 0x0001d80006087890 */ /* 0x000fe2000fffe008 */
[----:B------:R-:W-:Y:S01]  /*22e0*/  UMOV UR18, 0x0 ;  /* 0x0000000000127882 */ /* 0x000fe20000000000 */
[----:B------:R-:W-:Y:S01]  /*22f0*/  UMOV UR19, 0x10000000 ;  /* 0x1000000000137882 */ /* 0x000fe20000000000 */
[----:B------:R-:W-:Y:S01]  /*2300*/  UMOV UR4, 0xff0000 ;  /* 0x00ff000000047882 */ /* 0x000fe20000000000 */
[----:B------:R-:W-:Y:S01]  /*2310*/  UMOV UR12, UR36 ;  /* 0x00000024000c7c82 */ /* 0x000fe20008000000 */
[----:B------:R-:W-:Y:S01]  /*2320*/  UMOV UR9, UR33 ;  /* 0x0000002100097c82 */ /* 0x000fe20008000000 */
[----:B------:R-:W-:Y:S01]  /*2330*/  UMOV UR10, UR34 ;  /* 0x00000022000a7c82 */ /* 0x000fe20008000000 */
[----:B------:R-:W-:Y:S01]  /*2340*/  UTMALDG.3D [UR32], [UR16], desc[UR18] ;  /* 0x00001220100075b4 */ /* 0x000fe20008011000 */
[----:B------:R-:W-:Y:S01]  /*2350*/  UMOV UR13, UR21 ;  /* 0x00000015000d7c82 */ /* 0x000fe20008000000 */
[----:B------:R2:W-:Y:S02]  /*2360*/  UTMALDG.3D.MULTICAST [UR8], [UR14], UR4, desc[UR18] ;  /* 0x000012080e0073b4 */ /* 0x0005e40008011804 */
[----:B--2---:R-:W-:Y:S01]  /*2370*/  UMOV UR4, UR5 ;  /* 0x0000000500047c82 */ /* 0x004fe20008000000 */
[----:B------:R-:W-:Y:S05]  /*2380*/  BRA.U UP0, `(.L_x_32) ;  /* 0xfffffffd004c7547 */ /* 0x000fea000b83ffff */
.L_x_26:
[----:B------:R-:W-:Y:S01]  /*2390*/  ULEA UR4, UR5, UR6, 0x3 ;  /* 0x0000000605047291 */ /* 0x000fe2000f8e18ff */
[----:B--2-4-:R-:W-:Y:S01]  /*23a0*/  SHF.L.U32 R0, R12, 0x1f, RZ ;  /* 0x0000001f0c007819 */ /* 0x014fe200000006ff */
[----:B------:R-:W-:Y:S01]  /*23b0*/  @!P1 SYNCS.ARRIVE.TRANS64.A1T0 RZ, [UR6+0x378], RZ ;  /* 0x000378ffffff99a7 */ /* 0x000fe20008100006 */
[----:B------:R-:W-:-:S06]  /*23c0*/  UISETP.GT.AND UP0, UPT, UR41, UR40, UPT ;  /* 0x000000282900728c */ /* 0x000fcc000bf04270 */
[----:B-1-3--:R1:W2:Y:S03]  /*23d0*/  SYNCS.PHASECHK.TRANS64.TRYWAIT P0, [UR4+0x1b0], R0 ;  /* 0x0001b000ff0075a7 */ /* 0x00a2a60008001104 */
[----:B------:R-:W-:Y:S05]  /*23e0*/  BRA.U !UP0, `(.L_x_33) ;  /* 0x0000000108c07547 */ /* 0x000fea000b800000 */
[----:B------:R-:W-:Y:S01]  /*23f0*/  UIADD3 UR26, UPT, UPT, UR43, UR13, URZ ;  /* 0x0000000d2b1a7290 */ /* 0x000fe2000fffe0ff */
[----:B------:R-:W-:-:S11]  /*2400*/  UMOV UR4, UR5 ;  /* 0x0000000500047c82 */ /* 0x000fd60008000000 */
.L_x_39:
[----:B------:R-:W-:Y:S01]  /*2410*/  ULEA UR17, UR4, UR6, 0x3 ;  /* 0x0000000604117291 */ /* 0x000fe2000f8e18ff */
[----:B--2---:R-:W-:Y:S01]  /*2420*/  @!P3 MOV R2, 0x1000 ;  /* 0x000010000002b802 */ /* 0x004fe20000000f00 */
[----:B--234-:R-:W-:Y:S10]  /*2430*/  @P0 BRA `(.L_x_34) ;  /* 0x00000000000c0947 */ /* 0x01cff40003800000 */
[----:B------:R-:W-:-:S04]  /*2440*/  SHF.L.U32 R3, R12, 0x1f, RZ ;  /* 0x0000001f0c037819 */ /* 0x000fc800000006ff */
[----:B------:R-:W2:Y:S02]  /*2450*/  SYNCS.PHASECHK.TRANS64.TRYWAIT P0, [UR17+0x1b0], R3 ;  /* 0x0001b003ff0075a7 */ /* 0x000ea40008001111 */
[----:B--2---:R-:W-:Y:S05]  /*2460*/  @!P0 BRA `(.L_x_35) ;  /* 0x0000006400c08947 */ /* 0x004fea0003800000 */
.L_x_34:
[----:B------:R2:W-:Y:S01]  /*2470*/  @!P3 SYNCS.ARRIVE.TRANS64 RZ, [UR17], R2 ;  /* 0x00000002ffffb9a7 */ /* 0x0005e20008000011 */
[----:B------:R-:W-:-:S04]  /*2480*/  ULOP3.LUT UR5, UR25, 0x2, URZ, 0xfc, !UPT ;  /* 0x0000000219057892 */ /* 0x000fc8000f8efcff */
[----:B------:R-:W-:-:S09]  /*2490*/  UISETP.NE.AND UP0, UPT, UR5, 0x2, UPT ;  /* 0x000000020500788c */ /* 0x000fd2000bf05270 */
[----:B------:R-:W-:Y:S05]  /*24a0*/  BRA.U UP0, `(.L_x_36) ;  /* 0x0000000100047547 */ /* 0x000fea000b800000 */
[----:B------:R-:W-:Y:S05]  /*24b0*/  BPT.TRAP 0x1 ;  /* 0x000000040000795c */ /* 0x000fea0000300000 */
.L_x_36:
[----:B------:R-:W-:Y:S04]  /*24c0*/  BSSY.RECONVERGENT B0, `(.L_x_37) ;  /* 0x0000003000007945 */ /* 0x000fe80003800200 */
[----:B------:R-:W-:Y:S05]  /*24d0*/  @P2 BRA `(.L_x_38) ;  /* 0x0000000000042947 */ /* 0x000fea0003800000 */
[----:B------:R-:W-:Y:S05]  /*24e0*/  BPT.TRAP 0x1 ;  /* 0x000000040000795c */ /* 0x000fea0000300000 */
.L_x_38:
[----:B------:R-:W-:Y:S05]  /*24f0*/  BSYNC.RECONVERGENT B0 ;  /* 0x0000000000007941 */ /* 0x000fea0003800200 */
.L_x_37:
[----:B------:R-:W-:Y:S02]  /*2500*/  UIADD3 UR5, UPT, UPT, UR4, 0x1, URZ ;  /* 0x0000000104057890 */ /* 0x000fe4000fffe0ff */
[----:B------:R-:W-:Y:S02]  /*2510*/  USHF.L.U32 UR18, UR13, 0x5, URZ ;  /* 0x000000050d127899 */ /* 0x000fe400080006ff */
[----:B------:R-:W-:Y:S02]  /*2520*/  UISETP.NE.AND UP0, UPT, UR5, 0x36, UPT ;  /* 0x000000360500788c */ /* 0x000fe4000bf05270 */
[----:B------:R-:W-:Y:S02]  /*2530*/  USHF.L.U32 UR16, UR4, 0xb, URZ ;  /* 0x0000000b04107899 */ /* 0x000fe400080006ff */
[----:B------:R-:W-:Y:S02]  /*2540*/  USEL UR8, URZ, 0x1, UP0 ;  /* 0x00000001ff087887 */ /* 0x000fe40008000000 */
[----:B------:R-:W-:-:S02]  /*2550*/  USEL UR5, UR5, URZ, UP0 ;  /* 0x000000ff05057287 */ /* 0x000fc40008000000 */
[----:B------:R-:W-:Y:S02]  /*2560*/  UIADD3 UR22, UP0, UPT, UR28, 0x180, URZ ;  /* 0x000001801c167890 */ /* 0x000fe4000ff1e0ff */
[----:B------:R-:W-:Y:S01]  /*2570*/  UIADD3 UR13, UPT, UPT, UR13, 0x1, URZ ;  /* 0x000000010d0d7890 */ /* 0x000fe2000fffe0ff */
[----:B------:R-:W-:Y:S01]  /*2580*/  LOP3.LUT R12, R12, UR8, RZ, 0x3c, !PT ;  /* 0x000000080c0c7c12 */ /* 0x000fe2000f8e3cff */
[----:B------:R-:W-:Y:S02]  /*2590*/  UIADD3 UR14, UP1, UPT, UR28, 0x80, URZ ;  /* 0x000000801c0e7890 */ /* 0x000fe4000ff3e0ff */
[----:B------:R-:W-:Y:S01]  /*25a0*/  UIADD3.X UR23, UPT, UPT, URZ, UR29, URZ, UP0, !UPT ;  /* 0x0000001dff177290 */ /* 0x000fe200087fe4ff */
[----:B-1----:R-:W-:Y:S01]  /*25b0*/  SHF.L.U32 R0, R12, 0x1f, RZ ;  /* 0x0000001f0c007819 */ /* 0x002fe200000006ff */
[----:B------:R-:W-:Y:S02]  /*25c0*/  ULOP3.LUT UR8, UR16, UR24, URZ, 0xfc, !UPT ;  /* 0x0000001810087292 */ /* 0x000fe4000f8efcff */
[----:B------:R-:W-:-:S02]  /*25d0*/  UISETP.NE.AND UP0, UPT, UR13, UR26, UPT ;  /* 0x0000001a0d00728c */ /* 0x000fc4000bf05270 */
[----:B------:R-:W-:Y:S02]  /*25e0*/  ULEA UR7, UR5, UR6, 0x3 ;  /* 0x0000000605077291 */ /* 0x000fe4000f8e18ff */
[----:B------:R-:W-:Y:S02]  /*25f0*/  UIADD3 UR16, UPT, UPT, UR6, 0x2800, UR16 ;  /* 0x0000280006107890 */ /* 0x000fe4000fffe010 */
[----:B------:R-:W-:Y:S02]  /*2600*/  UIADD3.X UR15, UPT, UPT, URZ, UR29, URZ, UP1, !UPT ;  /* 0x0000001dff0f7290 */ /* 0x000fe40008ffe4ff */
[----:B------:R-:W-:Y:S01]  /*2610*/  UIADD3 UR8, UPT, UPT, UR6, 0x1d800, UR8 ;  /* 0x0001d80006087890 */ /* 0x000fe2000fffe008 */
[----:B------:R-:W-:Y:S01]  /*2620*/  UMOV UR30, 0x0 ;  /* 0x00000000001e7882 */ /* 0x000fe20000000000 */
[----:B------:R-:W-:Y:S01]  /*2630*/  UMOV UR31, 0x10000000 ;  /* 0x10000000001f7882 */ /* 0x000fe20000000000 */
[----:B------:R-:W-:Y:S01]  /*2640*/  UMOV UR19, UR35 ;  /* 0x0000002300137c82 */ /* 0x000fe20008000000 */
[----:B------:R-:W-:Y:S01]  /*2650*/  UMOV UR20, UR36 ;  /* 0x0000002400147c82 */ /* 0x000fe20008000000 */
[----:B------:R3:W4:Y:S01]  /*2660*/  SYNCS.PHASECHK.TRANS64.TRYWAIT P0, [UR7+0x1b0], R0 ;  /* 0x0001b000ff0075a7 */ /* 0x0007220008001107 */
[----:B------:R-:W-:Y:S01]  /*2670*/  UMOV UR4, 0xff0000 ;  /* 0x00ff000000047882 */ /* 0x000fe20000000000 */
[----:B------:R-:W-:Y:S01]  /*2680*/  UMOV UR12, UR36 ;  /* 0x00000024000c7c82 */ /* 0x000fe20008000000 */
[----:B------:R-:W-:Y:S01]  /*2690*/  UMOV UR9, UR17 ;  /* 0x0000001100097c82 */ /* 0x000fe20008000000 */
[----:B------:R-:W-:Y:S01]  /*26a0*/  UMOV UR10, UR18 ;  /* 0x00000012000a7c82 */ /* 0x000fe20008000000 */
[----:B------:R-:W-:Y:S01]  /*26b0*/  UTMALDG.3D [UR16], [UR14], desc[UR30] ;  /* 0x00001e100e0075b4 */ /* 0x000fe20008011000 */
[----:B------:R1:W-:Y:S02]  /*26c0*/  UTMALDG.3D.MULTICAST [UR8], [UR22], UR4, desc[UR30] ;  /* 0x00001e08160073b4 */ /* 0x0003e40008011804 */
[----:B-1----:R-:W-:Y:S01]  /*26d0*/  UMOV UR4, UR5 ;  /* 0x0000000500047c82 */ /* 0x002fe20008000000 */
[----:B------:R-:W-:Y:S05]  /*26e0*/  BRA.U UP0, `(.L_x_39) ;  /* 0xfffffffd00487547 */ /* 0x000fea000b83ffff */
.L_x_33:
[C---:B------:R-:W-:Y:S01]  /*26f0*/  LEA R3, R11.reuse, UR6, 0x3 ;  /* 0x000000060b037c11 */ /* 0x040fe2000f8e18ff */
[----:B------:R-:W-:Y:S01]  /*2700*/  NOP ;  /* 0x0000000000007918 */ /* 0x000fe20000000000 */
[----:B-1-3--:R-:W-:Y:S02]  /*2710*/  SHF.L.U32 R0, R10, 0x1f, RZ ;  /* 0x0000001f0a007819 */ /* 0x00afe400000006ff */
[----:B------:R-:W-:Y:S02]  /*2720*/  LEA R4, R11, UR6, 0x4 ;  /* 0x000000060b047c11 */ /* 0x000fe4000f8e20ff */
[----:B--2-4-:R-:W1:Y:S02]  /*2730*/  SYNCS.PHASECHK.TRANS64.TRYWAIT P0, [R3+URZ+0x380], R0 ;  /* 0x00038000030075a7 */ /* 0x014e6400080011ff */
[----:B-1----:R-:W-:Y:S05]  /*2740*/  @!P0 BRA `(.L_x_40) ;  /* 0x0000006400208947 */ /* 0x002fea0003800000 */
.L_x_156:
[----:B------:R-:W2:Y:S01]  /*2750*/  LDS.128 R4, [R4+0x410] ;  /* 0x0004100004047984 */ /* 0x000ea20000000c00 */
[----:B------:R-:W-:Y:S01]  /*2760*/  UISETP.GE.AND UP0, UPT, UR42, 0x1, UPT ;  /* 0x000000012a00788c */ /* 0x000fe2000bf06270 */
[----:B------:R-:W-:Y:S01]  /*2770*/  @!PT LDS RZ, [RZ] ;  /* 0x00000000fffff984 */ /* 0x000fe20000000800 */
[----:B------:R-:W-:Y:S01]  /*2780*/  @!PT LDS RZ, [RZ] ;  /* 0x00000000fffff984 */ /* 0x000fe20000000800 */
[----:B------:R-:W-:Y:S01]  /*2790*/  @!PT LDS RZ, [RZ] ;  /* 0x00000000fffff984 */ /* 0x000fe20000000800 */
[----:B------:R-:W-:Y:S01]  /*27a0*/  @!PT LDS RZ, [RZ] ;  /* 0x00000000fffff984 */ /* 0x000fe20000000800 */
[----:B------:R3:W-:Y:S06]  /*27b0*/  MEMBAR.ALL.CTA ;  /* 0x0000000000007992 */ /* 0x0007ec0000008000 */
[----:B---3--:R-:W3:Y:S01]  /*27c0*/  FENCE.VIEW.ASYNC.S ;  /* 0x00000000000073c6 */ /* 0x008ee20000000000 */
[----:B--2---:R-:W-:-:S13]  /*27d0*/  LOP3.LUT P0, RZ, R6, 0x1, RZ, 0xc0, !PT ;  /* 0x0000000106ff7812 */ /* 0x004fda000780c0ff */
[----:B---3--:R-:W-:Y:S01]  /*27e0*/  VOTEU.ANY UP1, P0 ;  /* 0x0000000000ff7886 */ /* 0x008fe20000020100 */
[----:B------:R-:W-:-:S13]  /*27f0*/  PLOP3.LUT P0, PT, PT, PT, UP1, 0x80, 0x8 ;  /* 0x000000000008781c */ /* 0x000fda0003f0f018 */
[----:B-1----:R-:W-:Y:S02]  /*2800*/  @P0 LOP3.LUT R0, R5, 0xffff, RZ, 0xc0, !PT ;  /* 0x0000ffff05000812 */ /* 0x002fe400078ec0ff */
[----:B------:R-:W-:Y:S02]  /*2810*/  @P0 MOV R2, R4 ;  /* 0x0000000400020202 */ /* 0x000fe40000000f00 */
[----:B------:R-:W-:Y:S01]  /*2820*/  @P0 R2UR UR7, R0 ;  /* 0x00000000000702ca */ /* 0x000fe200000e0000 */
[----:B------:R-:W-:Y:S01]  /*2830*/  VIADD R0, R3, 0x390 ;  /* 0x0000039003007836 */ /* 0x000fe20000000000 */
[----:B------:R-:W-:Y:S02]  /*2840*/  @P0 SHF.R.U32.HI R4, RZ, 0x10, R5 ;  /* 0x00000010ff040819 */ /* 0x000fe40000011605 */
[----:B------:R-:W-:Y:S02]  /*2850*/  @P0 R2UR UR8, R2 ;  /* 0x00000000020802ca */ /* 0x000fe400000e0000 */
[----:B------:R-:W-:-:S02]  /*2860*/  PRMT R0, RZ, 0x654, R0 ;  /* 0x00000654ff007816 */ /* 0x000fc40000000000 */
[----:B------:R-:W-:Y:S02]  /*2870*/  @P0 R2UR UR4, R4 ;  /* 0x00000000040402ca */ /* 0x000fe400000e0000 */
[----:B------:R1:W-:Y:S03]  /*2880*/  SYNCS.ARRIVE.TRANS64.RED.A1T0 RZ, [R0+URZ], RZ ;  /* 0x000000ff00ff79a7 */ /* 0x0003e600081004ff */
[----:B------:R-:W-:-:S04]  /*2890*/  @UP1 UMOV UR27, UR7 ;  /* 0x00000007001b1c82 */ /* 0x000fc80008000000 */
[----:B------:R-:W-:-:S04]  /*28a0*/  @UP1 UMOV UR37, UR8 ;  /* 0x0000000800251c82 */ /* 0x000fc80008000000 */
[----:B------:R-:W-:Y:S01]  /*28b0*/  @UP1 UMOV UR36, UR4 ;  /* 0x0000000400241c82 */ /* 0x000fe20008000000 */
[----:B------:R-:W-:Y:S05]  /*28c0*/  BRA.U !UP0, `(.L_x_41) ;  /* 0x0000000108d47547 */ /* 0x000fea000b800000 */
[----:B------:R-:W2:Y:S01]  /*28d0*/  LDCU.128 UR12, c[0x0][0xb10] ;  /* 0x00016200ff0c77ac */ /* 0x000ea20008000c00 */
[----:B------:R-:W3:Y:S01]  /*28e0*/  LDCU UR26, c[0x0][0xb20] ;  /* 0x00016400ff1a77ac */ /* 0x000ee20008000800 */
[----:B------:R-:W4:Y:S01]  /*28f0*/  LDCU UR20, c[0x0][0xb0c] ;  /* 0x00016180ff1477ac */ /* 0x000f220008000800 */
[----:B------:R-:W1:Y:S01]  /*2900*/  LDCU.64 UR10, c[0x0][0xb28] ;  /* 0x00016500ff0a77ac */ /* 0x000e620008000a00 */
[----:B------:R-:W-:Y:S02]  /*2910*/  UISETP.NE.AND UP3, UPT, UR42, 0x1, UPT ;  /* 0x000000012a00788c */ /* 0x000fe4000bf65270 */
[----:B--2---:R-:W-:Y:S02]  /*2920*/  UIMAD.WIDE.U32 UR16, UR38, UR15, URZ ;  /* 0x0000000f261072a5 */ /* 0x004fe4000f8e00ff */
[----:B------:R-:W-:Y:S02]  /*2930*/  UIMAD.WIDE.U32 UR8, UR39, UR12, URZ ;  /* 0x0000000c270872a5 */ /* 0x000fe4000f8e00ff */
[----:B------:R-:W-:-:S02]  /*2940*/  UISETP.NE.AND UP0, UPT, UR14, 0x1, UPT ;  /* 0x000000010e00788c */ /* 0x000fc4000bf05270 */
[----:B------:R-:W-:Y:S01]  /*2950*/  UIMAD.WIDE.U32 UR22, UR27, UR15, URZ ;  /* 0x0000000f1b1672a5 */ /* 0x000fe2000f8e00ff */
[----:B------:R-:W-:Y:S02]  /*2960*/  UMOV UR16, UR17 ;  /* 0x0000001100107c82 */ /* 0x000fe40008000000 */
[----:B------:R-:W-:Y:S01]  /*2970*/  UMOV UR8, UR9 ;  /* 0x0000000900087c82 */ /* 0x000fe20008000000 */
[----:B---3--:R-:W-:Y:S02]  /*2980*/  USHF.R.U32.HI UR16, URZ, UR26, UR16 ;  /* 0x0000001aff107299 */ /* 0x008fe40008011610 */
[----:B----4-:R-:W-:Y:S02]  /*2990*/  UISETP.NE.AND UP2, UPT, UR20, 0x1, UPT ;  /* 0x000000011400788c */ /* 0x010fe4000bf45270 */
[----:B------:R-:W-:Y:S02]  /*29a0*/  USHF.R.U32.HI UR8, URZ, UR13, UR8 ;  /* 0x0000000dff087299 */ /* 0x000fe40008011608 */
[----:B------:R-:W-:-:S02]  /*29b0*/  USEL UR7, UR38, UR16, !UP0 ;  /* 0x0000001026077287 */ /* 0x000fc4000c000000 */
[----:B------:R-:W-:Y:S02]  /*29c0*/  USEL UR8, UR39, UR8, !UP2 ;  /* 0x0000000827087287 */ /* 0x000fe4000d000000 */
[----:B-1----:R-:W-:Y:S01]  /*29d0*/  UIMAD.WIDE.U32 UR16, UR7, UR10, URZ ;  /* 0x0000000a071072a5 */ /* 0x002fe2000f8e00ff */
[----:B------:R-:W-:Y:S01]  /*29e0*/  UMOV UR4, UR23 ;  /* 0x0000001700047c82 */ /* 0x000fe20008000000 */
[----:B------:R-:W-:Y:S02]  /*29f0*/  UIMAD.WIDE.U32 UR18, UR37, UR12, URZ ;  /* 0x0000000c251272a5 */ /* 0x000fe4000f8e00ff */
[----:B------:R-:W-:-:S03]  /*2a00*/  UIMAD.WIDE.U32 UR22, UR8, UR10, URZ ;  /* 0x0000000a081672a5 */ /* 0x000fc6000f8e00ff */
[----:B------:R-:W-:Y:S01]  /*2a10*/  UMOV UR16, UR17 ;  /* 0x0000001100107c82 */ /* 0x000fe20008000000 */
[----:B------:R-:W-:Y:S02]  /*2a20*/  USHF.R.U32.HI UR4, URZ, UR26, UR4 ;  /* 0x0000001aff047299 */ /* 0x000fe40008011604 */
[----:B------:R-:W-:Y:S01]  /*2a30*/  @UP3 USHF.R.U32.HI UR7, URZ, UR11, UR16 ;  /* 0x0000000bff073299 */ /* 0x000fe20008011610 */
[----:B------:R-:W-:Y:S01]  /*2a40*/  UMOV UR18, UR19 ;  /* 0x0000001300127c82 */ /* 0x000fe20008000000 */
[----:B------:R-:W-:Y:S01]  /*2a50*/  UMOV UR22, UR23 ;  /* 0x0000001700167c82 */ /* 0x000fe20008000000 */
[----:B------:R-:W-:Y:S02]  /*2a60*/  USHF.R.U32.HI UR13, URZ, UR13, UR18 ;  /* 0x0000000dff0d7299 */ /* 0x000fe40008011612 */
[----:B------:R-:W-:Y:S02]  /*2a70*/  USEL UR4, UR27, UR4, !UP0 ;  /* 0x000000041b047287 */ /* 0x000fe4000c000000 */
[----:B------:R-:W-:-:S02]  /*2a80*/  @UP3 USHF.R.U32.HI UR8, URZ, UR11, UR22 ;  /* 0x0000000bff083299 */ /* 0x000fc40008011616 */
[----:B------:R-:W-:Y:S02]  /*2a90*/  UIMAD UR9, UR42, UR7, URZ ;  /* 0x000000072a0972a4 */ /* 0x000fe4000f8e02ff */
[----:B------:R-:W-:Y:S02]  /*2aa0*/  USEL UR7, UR37, UR13, !UP2 ;  /* 0x0000000d25077287 */ /* 0x000fe4000d000000 */
[----:B------:R-:W-:Y:S02]  /*2ab0*/  UIMAD UR12, UR42, UR8, URZ ;  /* 0x000000082a0c72a4 */ /* 0x000fe4000f8e02ff */
[----:B------:R-:W-:Y:S02]  /*2ac0*/  UISETP.GE.AND UP0, UPT, UR4, UR9, UPT ;  /* 0x000000090400728c */ /* 0x000fe4000bf06270 */
[----:B------:R-:W-:Y:S02]  /*2ad0*/  UIMAD.WIDE.U32 UR16, UR4, UR10, URZ ;  /* 0x0000000a041072a5 */ /* 0x000fe4000f8e00ff */
[----:B------:R-:W-:-:S02]  /*2ae0*/  UISETP.GE.OR UP0, UPT, UR7, UR12, UP0 ;  /* 0x0000000c0700728c */ /* 0x000fc40008706670 */
[----:B------:R-:W-:Y:S02]  /*2af0*/  UIMAD.WIDE.U32 UR12, UR7, UR10, URZ ;  /* 0x0000000a070c72a5 */ /* 0x000fe4000f8e00ff */
[----:B------:R-:W-:Y:S01]  /*2b00*/  UIADD3 UR15, UPT, UPT, -UR4, URZ, URZ ;  /* 0x000000ff040f7290 */ /* 0x000fe2000fffe1ff */
[----:B------:R-:W-:Y:S01]  /*2b10*/  UMOV UR10, UR17 ;  /* 0x00000011000a7c82 */ /* 0x000fe20008000000 */
[----:B------:R-:W-:Y:S02]  /*2b20*/  UIADD3 UR12, UPT, UPT, -UR7, URZ, URZ ;  /* 0x000000ff070c7290 */ /* 0x000fe4000fffe1ff */
[----:B------:R-:W-:-:S03]  /*2b30*/  USHF.R.U32.HI UR10, URZ, UR11, UR10 ;  /* 0x0000000bff0a7299 */ /* 0x000fc6000801160a */
[----:B------:R-:W-:Y:S01]  /*2b40*/  @!UP0 UMOV UR9, UR13 ;  /* 0x0000000d00098c82 */ /* 0x000fe20008000000 */
[----:B------:R-:W-:Y:S02]  /*2b50*/  UIMAD UR15, UR14, UR15, UR27 ;  /* 0x0000000f0e0f72a4 */ /* 0x000fe4000f8e021b */
[----:B------:R-:W-:Y:S02]  /*2b60*/  USEL UR10, UR4, UR10, !UP3 ;  /* 0x0000000a040a7287 */ /* 0x000fe4000d800000 */
[----:B------:R-:W-:Y:S02]  /*2b70*/  @!UP0 USHF.R.U32.HI UR9, URZ, UR11, UR9 ;  /* 0x0000000bff098299 */ /* 0x000fe40008011609 */
[----:B------:R-:W-:Y:S02]  /*2b80*/  UIADD3 UR11, UPT, UPT, -UR10, URZ, URZ ;  /* 0x000000ff0a0b7290 */ /* 0x000fe4000fffe1ff */
[----:B------:R-:W-:Y:S02]  /*2b90*/  @!UP0 USEL UR9, UR7, UR9, !UP3 ;  /* 0x0000000907098287 */ /* 0x000fe4000d800000 */
[----:B------:R-:W-:-:S02]  /*2ba0*/  UIMAD UR11, UR42, UR11, UR4 ;  /* 0x0000000b2a0b72a4 */ /* 0x000fc4000f8e0204 */
[----:B------:R-:W-:Y:S02]  /*2bb0*/  @!UP0 UIADD3 UR10, UPT, UPT, UR10, -UR9, URZ ;  /* 0x800000090a0a8290 */ /* 0x000fe4000fffe0ff */
[----:B------:R-:W-:Y:S02]  /*2bc0*/  @!UP0 UIMAD UR9, UR11, UR8, UR9 ;  /* 0x000000080b0982a4 */ /* 0x000fe4000f8e0209 */
[----:B------:R-:W-:Y:S02]  /*2bd0*/  @!UP0 UIMAD UR4, UR42, UR10, UR7 ;  /* 0x0000000a2a0482a4 */ /* 0x000fe4000f8e0207 */
[----:B------:R-:W-:Y:S02]  /*2be0*/  UIMAD UR8, UR20, UR12, UR37 ;  /* 0x0000000c140872a4 */ /* 0x000fe4000f8e0225 */
[----:B------:R-:W-:Y:S01]  /*2bf0*/  UIMAD UR27, UR4, UR14, UR15 ;  /* 0x0000000e041b72a4 */ /* 0x000fe2000f8e020f */
[----:B------:R-:W-:Y:S02]  /*2c00*/  @!UP0 UMOV UR7, UR9 ;  /* 0x0000000900078c82 */ /* 0x000fe40008000000 */
[----:B------:R-:W-:-:S12]  /*2c10*/  UIMAD UR37, UR7, UR20, UR8 ;  /* 0x00000014072572a4 */ /* 0x000fd8000f8e0208 */
.L_x_41:
[----:B------:R-:W2:Y:S02]  /*2c20*/  LDCU UR4, c[0x0][0xb30] ;  /* 0x00016600ff0477ac */ /* 0x000ea40008000800 */
[----:B--2---:R-:W-:-:S09]  /*2c30*/  UISETP.NE.AND UP0, UPT, UR4, 0x1, UPT ;  /* 0x000000010400788c */ /* 0x004fd2000bf05270 */
[----:B------:R-:W-:Y:S05]  /*2c40*/  BRA.U UP0, `(.L_x_42) ;  /* 0x0000000100447547 */ /* 0x000fea000b800000 */
[----:B------:R-:W2:Y:S01]  /*2c50*/  LDCU.128 UR12, c[0x0][0xb10] ;  /* 0x00016200ff0c77ac */ /* 0x000ea20008000c00 */
[----:B------:R-:W3:Y:S01]  /*2c60*/  LDCU UR16, c[0x0][0xb0c] ;  /* 0x00016180ff1077ac */ /* 0x000ee20008000800 */
[----:B------:R-:W4:Y:S01]  /*2c70*/  LDCU UR17, c[0x0][0xb20] ;  /* 0x00016400ff1177ac */ /* 0x000f220008000800 */
[----:B--2---:R-:W-:Y:S02]  /*2c80*/  UIMAD.WIDE.U32 UR10, UR37, UR12, URZ ;  /* 0x0000000c250a72a5 */ /* 0x004fe4000f8e00ff */
[----:B------:R-:W-:Y:S02]  /*2c90*/  UIMAD.WIDE.U32 UR8, UR27, UR15, URZ ;  /* 0x0000000f1b0872a5 */ /* 0x000fe4000f8e00ff */
[----:B---3--:R-:W-:Y:S02]  /*2ca0*/  UISETP.NE.AND UP2, UPT, UR16, 0x1, UPT ;  /* 0x000000011000788c */ /* 0x008fe4000bf45270 */
[----:B------:R-:W-:Y:S01]  /*2cb0*/  UISETP.NE.AND UP0, UPT, UR14, 0x1, UPT ;  /* 0x000000010e00788c */ /* 0x000fe2000bf05270 */
[----:B------:R-:W-:-:S02]  /*2cc0*/  UMOV UR7, UR11 ;  /* 0x0000000b00077c82 */ /* 0x000fc40008000000 */
[----:B------:R-:W-:Y:S01]  /*2cd0*/  UMOV UR4, UR9 ;  /* 0x0000000900047c82 */ /* 0x000fe20008000000 */
[----:B------:R-:W-:Y:S02]  /*2ce0*/  USHF.R.U32.HI UR7, URZ, UR13, UR7 ;  /* 0x0000000dff077299 */ /* 0x000fe40008011607 */
[----:B----4-:R-:W-:Y:S02]  /*2cf0*/  USHF.R.U32.HI UR4, URZ, UR17, UR4 ;  /* 0x00000011ff047299 */ /* 0x010fe40008011604 */
[----:B------:R-:W-:Y:S02]  /*2d00*/  USEL UR7, UR37, UR7, !UP2 ;  /* 0x0000000725077287 */ /* 0x000fe4000d000000 */
[----:B------:R-:W-:-:S04]  /*2d10*/  USEL UR4, UR27, UR4, !UP0 ;  /* 0x000000041b047287 */ /* 0x000fc8000c000000 */
[----:B------:R-:W-:Y:S02]  /*2d20*/  UIADD3 UR8, UPT, UPT, UR7, -UR4, URZ ;  /* 0x8000000407087290 */ /* 0x000fe4000fffe0ff */
[----:B------:R-:W-:Y:S02]  /*2d30*/  UIADD3 UR4, UPT, UPT, -UR7, UR4, URZ ;  /* 0x0000000407047290 */ /* 0x000fe4000fffe1ff */
[----:B------:R-:W-:Y:S02]  /*2d40*/  UIMAD UR27, UR8, UR14, UR27 ;  /* 0x0000000e081b72a4 */ /* 0x000fe4000f8e021b */
[----:B------:R-:W-:-:S12]  /*2d50*/  UIMAD UR37, UR4, UR16, UR37 ;  /* 0x00000010042572a4 */ /* 0x000fd8000f8e0225 */
.L_x_42:
[----:B------:R-:W-:Y:S01]  /*2d60*/  VIADD R11, R11, 0x1 ;  /* 0x000000010b0b7836 */ /* 0x000fe20000000000 */
[----:B------:R-:W-:Y:S01]  /*2d70*/  PLOP3.LUT P1, PT, PT, PT, PT, 0x80, 0x8 ;  /* 0x000000000008781c */ /* 0x000fe20003f2f070 */
[----:B------:R-:W-:Y:S02]  /*2d80*/  UIADD3 UR46, UPT, UPT, UR37, UR57, URZ ;  /* 0x00000039252e7290 */ /* 0x000fe4000fffe0ff */
[----:B------:R-:W-:Y:S01]  /*2d90*/  UIADD3 UR45, UPT, UPT, UR27, UR60, URZ ;  /* 0x0000003c1b2d7290 */ /* 0x000fe2000fffe0ff */
[----:B------:R-:W-:-:S04]  /*2da0*/  ISETP.NE.AND P0, PT, R11, 0x2, PT ;  /* 0x000000020b00780c */ /* 0x000fc80003f05270 */
[----:B-1----:R-:W-:Y:S02]  /*2db0*/  SEL R0, RZ, 0x1, P0 ;  /* 0x00000001ff007807 */ /* 0x002fe40000000000 */
[----:B------:R-:W-:Y:S02]  /*2dc0*/  SEL R11, R11, RZ, P0 ;  /* 0x000000ff0b0b7207 */ /* 0x000fe40000000000 */
[----:B------:R-:W-:Y:S01]  /*2dd0*/  LOP3.LUT R10, R10, R0, RZ, 0x3c, !PT ;  /* 0x000000000a0a7212 */ /* 0x000fe200078e3cff */
[----:B------:R-:W-:Y:S06]  /*2de0*/  BRA.U UP1, `(.L_x_43) ;  /* 0xfffffff101447547 */ /* 0x000fec000b83ffff */
[----:B------:R-:W-:Y:S01]  /*2df0*/  UIADD3 UR7, UPT, UPT, UR6, 0x1b0, URZ ;  /* 0x000001b006077890 */ /* 0x000fe2000fffe0ff */
[----:B------:R-:W-:-:S03]  /*2e00*/  SHF.L.U32 R2, R12, 0x1f, RZ ;  /* 0x0000001f0c027819 */ /* 0x000fc600000006ff */
[----:B------:R-:W-:-:S09]  /*2e10*/  ULEA UR4, UR5, UR7, 0x3 ;  /* 0x0000000705047291 */ /* 0x000fd2000f8e18ff */
[----:B------:R-:W1:Y:S02]  /*2e20*/  SYNCS.PHASECHK.TRANS64.TRYWAIT P0, [UR4], R2 ;  /* 0x00000002ff0075a7 */ /* 0x000e640008001104 */
[----:B-1----:R-:W-:Y:S05]  /*2e30*/  @!P0 BRA `(.L_x_44) ;  /* 0x0000005c00788947 */ /* 0x002fea0003800000 */
.L_x_158:
[----:B------:R-:W-:-:S04]  /*2e40*/  UIADD3 UR4, UPT, UPT, UR5, 0x1, URZ ;  /* 0x0000000105047890 */ /* 0x000fc8000fffe0ff */
[----:B------:R-:W-:-:S04]  /*2e50*/  UISETP.NE.AND UP0, UPT, UR4, 0x36, UPT ;  /* 0x000000360400788c */ /* 0x000fc8000bf05270 */
[----:B------:R-:W-:Y:S02]  /*2e60*/  USEL UR6, URZ, 0x1, UP0 ;  /* 0x00000001ff067887 */ /* 0x000fe40008000000 */
[----:B------:R-:W-:-:S04]  /*2e70*/  USEL UR4, UR4, URZ, UP0 ;  /* 0x000000ff04047287 */ /* 0x000fc80008000000 */
[----:B------:R-:W-:Y:S01]  /*2e80*/  ULEA UR5, UR4, UR7, 0x3 ;  /* 0x0000000704057291 */ /* 0x000fe2000f8e18ff */
[----:B-1----:R-:W-:-:S04]  /*2e90*/  LOP3.LUT R2, R12, UR6, RZ, 0x3c, !PT ;  /* 0x000000060c027c12 */ /* 0x002fc8000f8e3cff */
[----:B------:R-:W-:-:S04]  /*2ea0*/  SHF.L.U32 R3, R2, 0x1f, RZ ;  /* 0x0000001f02037819 */ /* 0x000fc800000006ff */
[----:B------:R-:W1:Y:S02]  /*2eb0*/  SYNCS.PHASECHK.TRANS64.TRYWAIT P0, [UR5], R3 ;  /* 0x00000003ff0075a7 */ /* 0x000e640008001105 */
[----:B-1----:R-:W-:Y:S05]  /*2ec0*/  @!P0 BRA `(.L_x_45) ;  /* 0x0000005c006c8947 */ /* 0x002fea0003800000 */
.L_x_160:
[----:B------:R-:W-:-:S04]  /*2ed0*/  UIADD3 UR4, UPT, UPT, UR4, 0x1, URZ ;  /* 0x0000000104047890 */ /* 0x000fc8000fffe0ff */
[----:B------:R-:W-:-:S04]  /*2ee0*/  UISETP.NE.AND UP0, UPT, UR4, 0x36, UPT ;  /* 0x000000360400788c */ /* 0x000fc8000bf05270 */
[----:B------:R-:W-:Y:S02]  /*2ef0*/  USEL UR6, URZ, 0x1, UP0 ;  /* 0x00000001ff067887 */ /* 0x000fe40008000000 */
[----:B------:R-:W-:-:S04]  /*2f00*/  USEL UR4, UR4, URZ, UP0 ;  /* 0x000000ff04047287 */ /* 0x000fc80008000000 */
[----:B------:R-:W-:Y:S01]  /*2f10*/  ULEA UR5, UR4, UR7, 0x3 ;  /* 0x0000000704057291 */ /* 0x000fe2000f8e18ff */
[----:B------:R-:W-:-:S04]  /*2f20*/  LOP3.LUT R2, R2, UR6, RZ, 0x3c, !PT ;  /* 0x0000000602027c12 */ /* 0x000fc8000f8e3cff */
[----:B-1----:R-:W-:-:S04]  /*2f30*/  SHF.L.U32 R3, R2, 0x1f, RZ ;  /* 0x0000001f02037819 */ /* 0x002fc800000006ff */
[----:B------:R-:W1:Y:S02]  /*2f40*/  SYNCS.PHASECHK.TRANS64.TRYWAIT P0, [UR5], R3 ;  /* 0x00000003ff0075a7 */ /* 0x000e640008001105 */
[----:B-1----:R-:W-:Y:S05]  /*2f50*/  @!P0 BRA `(.L_x_46) ;  /* 0x0000005c00608947 */ /* 0x002fea0003800000 */
.L_x_162:
        /* <DEDUP_REMOVED lines=9> */
.L_x_164:
        /* <DEDUP_REMOVED lines=9> */
.L_x_166:
        /* <DEDUP_REMOVED lines=9> */
.L_x_168:
        /* <DEDUP_REMOVED lines=9> */
.L_x_170:
        /* <DEDUP_REMOVED lines=9> */
.L_x_172:
        /* <DEDUP_REMOVED lines=9> */
.L_x_174:
        /* <DEDUP_REMOVED lines=9> */
.L_x_176:
        /* <DEDUP_REMOVED lines=9> */
.L_x_178:
        /* <DEDUP_REMOVED lines=9> */
.L_x_180:
        /* <DEDUP_REMOVED lines=9> */
.L_x_182:
        /* <DEDUP_REMOVED lines=9> */
.L_x_184:
        /* <DEDUP_REMOVED lines=9> */
.L_x_186:
        /* <DEDUP_REMOVED lines=9> */
.L_x_188:
        /* <DEDUP_REMOVED lines=9> */
.L_x_190:
        /* <DEDUP_REMOVED lines=9> */
.L_x_192:
        /* <DEDUP_REMOVED lines=9> */
.L_x_194:
        /* <DEDUP_REMOVED lines=9> */
.L_x_196:
        /* <DEDUP_REMOVED lines=9> */
.L_x_198:
        /* <DEDUP_REMOVED lines=9> */
.L_x_200:
        /* <DEDUP_REMOVED lines=9> */
.L_x_202:
        /* <DEDUP_REMOVED lines=9> */
.L_x_204:
        /* <DEDUP_REMOVED lines=9> */
.L_x_206:
        /* <DEDUP_REMOVED lines=9> */
.L_x_208:
        /* <DEDUP_REMOVED lines=9> */
.L_x_210:
        /* <DEDUP_REMOVED lines=9> */
.L_x_212:
        /* <DEDUP_REMOVED lines=9> */
.L_x_214:
        /* <DEDUP_REMOVED lines=9> */
.L_x_216:
        /* <DEDUP_REMOVED lines=9> */
.L_x_218:
        /* <DEDUP_REMOVED lines=9> */
.L_x_220:
        /* <DEDUP_REMOVED lines=9> */
.L_x_222:
        /* <DEDUP_REMOVED lines=9> */
.L_x_224:
        /* <DEDUP_REMOVED lines=9> */
.L_x_226:
        /* <DEDUP_REMOVED lines=9> */
.L_x_228:
        /* <DEDUP_REMOVED lines=9> */
.L_x_230:
        /* <DEDUP_REMOVED lines=9> */
.L_x_232:
        /* <DEDUP_REMOVED lines=9> */
.L_x_234:
        /* <DEDUP_REMOVED lines=9> */
.L_x_236:
        /* <DEDUP_REMOVED lines=9> */
.L_x_238:
        /* <DEDUP_REMOVED lines=9> */
.L_x_240:
        /* <DEDUP_REMOVED lines=9> */
.L_x_242:
        /* <DEDUP_REMOVED lines=9> */
.L_x_244:
        /* <DEDUP_REMOVED lines=9> */
.L_x_246:
        /* <DEDUP_REMOVED lines=9> */
.L_x_248:
        /* <DEDUP_REMOVED lines=9> */
.L_x_250:
        /* <DEDUP_REMOVED lines=9> */
.L_x_252:
        /* <DEDUP_REMOVED lines=9> */
.L_x_254:
        /* <DEDUP_REMOVED lines=9> */
.L_x_256:
        /* <DEDUP_REMOVED lines=9> */
.L_x_258:
        /* <DEDUP_REMOVED lines=9> */
.L_x_260:
        /* <DEDUP_REMOVED lines=9> */
.L_x_262:
[----:B------:R-:W-:-:S04]  /*4b80*/  UIADD3 UR4, UPT, UPT, UR4, 0x1, URZ ;  /* 0x0000000104047890 */ /* 0x000fc8000fffe0ff */
[----:B------:R-:W-:-:S04]  /*4b90*/  UISETP.NE.AND UP0, UPT, UR4, 0x36, UPT ;  /* 0x000000360400788c */ /* 0x000fc8000bf05270 */
[----:B------:R-:W-:Y:S02]  /*4ba0*/  USEL UR5, URZ, 0x1, UP0 ;  /* 0x00000001ff057887 */ /* 0x000fe40008000000 */
[----:B------:R-:W-:-:S04]  /*4bb0*/  USEL UR4, UR4, URZ, UP0 ;  /* 0x000000ff04047287 */ /* 0x000fc80008000000 */
[----:B------:R-:W-:Y:S01]  /*4bc0*/  ULEA UR4, UR4, UR7, 0x3 ;  /* 0x0000000704047291 */ /* 0x000fe2000f8e18ff */
[----:B------:R-:W-:-:S04]  /*4bd0*/  LOP3.LUT R2, R2, UR5, RZ, 0x3c, !PT ;  /* 0x0000000502027c12 */ /* 0x000fc8000f8e3cff */
[----:B------:R-:W-:Y:S01]  /*4be0*/  SHF.L.U32 R2, R2, 0x1f, RZ ;  /* 0x0000001f02027819 */ /* 0x000fe200000006ff */
[----:B-1----:R-:W-:-:S07]  /*4bf0*/  IMAD.U32 R0, RZ, RZ, UR4 ;  /* 0x00000004ff007e24 */ /* 0x002fce000f8e00ff */
.L_x_97:
[----:B-1----:R1:W2:Y:S02]  /*4c00*/  SYNCS.PHASECHK.TRANS64.TRYWAIT P0, [R0+URZ], R2 ;  /* 0x00000002000075a7 */ /* 0x0022a400080011ff */
[----:B--2---:R-:W-:Y:S05]  /*4c10*/  @!P0 NANOSLEEP.SYNCS 0x989680 ;  /* 0x009896800000895d */ /* 0x004fea0003900000 */
[----:B------:R-:W2:Y:S02]  /*4c20*/  @!P0 SYNCS.PHASECHK.TRANS64 P0, [R0+URZ], R2 ;  /* 0x00000002000085a7 */ /* 0x000ea400080010ff */
[----:B--2---:R-:W-:Y:S05]  /*4c30*/  @P0 EXIT ;  /* 0x000000000000094d */ /* 0x004fea0003800000 */
[----:B------:R-:W-:Y:S05]  /*4c40*/  BRA `(.L_x_97) ;  /* 0xfffffffc00ec7947 */ /* 0x000fea000383ffff */
.L_x_23:
[----:B------:R-:W-:-:S04]  /*4c50*/  UISETP.NE.AND UP0, UPT, UR52, URZ, UPT ;  /* 0x000000ff3400728c */ /* 0x000fc8000bf05270 */
[----:B------:R-:W-:-:S09]  /*4c60*/  UISETP.NE.OR UP0, UPT, UR18, 0x1, UP0 ;  /* 0x000000011200788c */ /* 0x000fd20008705670 */
[----:B------:R-:W-:Y:S05]  /*4c70*/  BRA.U UP0, `(.L_x_98) ;  /* 0x0000000500487547 */ /* 0x000fea000b800000 */
[----:B------:R-:W-:Y:S01]  /*4c80*/  ISETP.GE.U32.AND P2, PT, R0, 0x8, PT ;  /* 0x000000080000780c */ /* 0x000fe20003f46070 */
[----:B------:R-:W-:Y:S01]  /*4c90*/  IMAD.MOV.U32 R12, RZ, RZ, 0x1 ;  /* 0x00000001ff0c7424 */ /* 0x000fe200078e00ff */
[----:B------:R-:W-:Y:S02]  /*4ca0*/  CS2R R10, SRZ ;  /* 0x00000000000a7805 */ /* 0x000fe4000001ff00 */
[----:B------:R-:W-:Y:S01]  /*4cb0*/  CS2R R8, SRZ ;  /* 0x0000000000087805 */ /* 0x000fe2000001ff00 */
[----:B------:R-:W-:Y:S01]  /*4cc0*/  UMOV UR6, 0x400 ;  /* 0x0000040000067882 */ /* 0x000fe20000000000 */
[----:B------:R-:W-:Y:S01]  /*4cd0*/  UMOV UR5, URZ ;  /* 0x000000ff00057c82 */ /* 0x000fe20008000000 */
[----:B------:R-:W-:-:S12]  /*4ce0*/  ULEA UR6, UR52, UR6, 0x18 ;  /* 0x0000000634067291 */ /* 0x000fd8000f8ec0ff */
.L_x_102:
[----:B------:R-:W-:Y:S02]  /*4cf0*/  LEA R2, R8, UR6, 0x3 ;  /* 0x0000000608027c11 */ /* 0x000fe4000f8e18ff */
[----:B------:R-:W-:-:S03]  /*4d00*/  SHF.L.U32 R4, R9, 0x1f, RZ ;  /* 0x0000001f09047819 */ /* 0x000fc600000006ff */
[----:B------:R-:W-:Y:S01]  /*4d10*/  VIADD R5, R2, 0x3f0 ;  /* 0x000003f002057836 */ /* 0x000fe20000000000 */
[----:B------:R-:W2:Y:S02]  /*4d20*/  SYNCS.PHASECHK.TRANS64.TRYWAIT P0, [R2+URZ+0x3e0], R4 ;  /* 0x0003e004020075a7 */ /* 0x000ea400080011ff */
[----:B--2---:R-:W-:Y:S05]  /*4d30*/  @!P0 BRA `(.L_x_99) ;  /* 0x0000005000b08947 */ /* 0x004fea0003800000 */
.L_x_263:
[----:B------:R-:W-:Y:S01]  /*4d40*/  ULEA UR4, UR5, UR6, 0x3 ;  /* 0x0000000605047291 */ /* 0x000fe2000f8e18ff */
[----:B--2---:R-:W-:Y:S01]  /*4d50*/  PRMT R2, RZ, 0x654, R5 ;  /* 0x00000654ff027816 */ /* 0x004fe20000000005 */
[----:B------:R-:W-:Y:S01]  /*4d60*/  @!P2 IMAD.MOV.U32 R4, RZ, RZ, 0x10 ;  /* 0x00000010ff04a424 */ /* 0x000fe200078e00ff */
[----:B------:R-:W-:Y:S01]  /*4d70*/  SHF.L.U32 R5, R12, 0x1f, RZ ;  /* 0x0000001f0c057819 */ /* 0x000fe200000006ff */
[----:B------:R-:W-:Y:S01]  /*4d80*/  UIADD3 UR7, UPT, UPT, UR4, 0x380, URZ ;  /* 0x0000038004077890 */ /* 0x000fe2000fffe0ff */
[----:B------:R2:W-:Y:S05]  /*4d90*/  SYNCS.ARRIVE.TRANS64.RED.A1T0 RZ, [R2+URZ], RZ ;  /* 0x000000ff02ff79a7 */ /* 0x0005ea00081004ff */
[----:B------:R-:W-:Y:S01]  /*4da0*/  IMAD.U32 R6, RZ, RZ, UR7 ;  /* 0x00000007ff067e24 */ /* 0x000fe2000f8e00ff */
[----:B------:R-:W3:Y:S04]  /*4db0*/  SYNCS.PHASECHK.TRANS64.TRYWAIT P0, [UR4+0x390], R5 ;  /* 0x00039005ff0075a7 */ /* 0x000ee80008001104 */
[----:B------:R-:W-:Y:S01]  /*4dc0*/  PRMT R6, R0, 0x654, R6 ;  /* 0x0000065400067816 */ /* 0x000fe20000000006 */
[----:B--23--:R-:W-:Y:S06]  /*4dd0*/  @!P0 BRA `(.L_x_100) ;  /* 0x00000050009c8947 */ /* 0x00cfec0003800000 */
.L_x_265:
[----:B------:R-:W-:Y:S01]  /*4de0*/  ULEA UR8, UR5, UR6, 0x4 ;  /* 0x0000000605087291 */ /* 0x000fe2000f8e20ff */
[----:B------:R-:W-:Y:S01]  /*4df0*/  SEL R3, R6, R3, !P2 ;  /* 0x0000000306037207 */ /* 0x000fe20005000000 */
[----:B------:R-:W-:Y:S01]  /*4e00*/  UIADD3 UR9, UPT, UPT, UR4, 0x380, URZ ;  /* 0x0000038004097890 */ /* 0x000fe2000fffe0ff */
[----:B--2---:R-:W-:Y:S01]  /*4e10*/  LEA R2, R11, UR6, 0x3 ;  /* 0x000000060b027c11 */ /* 0x004fe2000f8e18ff */
[----:B------:R-:W-:Y:S01]  /*4e20*/  UIADD3 UR8, UPT, UPT, UR8, 0x410, URZ ;  /* 0x0000041008087890 */ /* 0x000fe2000fffe0ff */
[----:B------:R2:W-:Y:S01]  /*4e30*/  @!P2 SYNCS.ARRIVE.TRANS64.RED RZ, [R3+URZ], R4 ;  /* 0x0000000403ffa9a7 */ /* 0x0005e200080004ff */
[----:B------:R-:W-:Y:S01]  /*4e40*/  UIADD3 UR4, UPT, UPT, UR5, 0x1, URZ ;  /* 0x0000000105047890 */ /* 0x000fe2000fffe0ff */
[----:B------:R-:W-:-:S03]  /*4e50*/  VIADD R8, R8, 0x1 ;  /* 0x0000000108087836 */ /* 0x000fc60000000000 */
[----:B------:R-:W-:Y:S02]  /*4e60*/  UISETP.NE.AND UP0, UPT, UR4, 0x2, UPT ;  /* 0x000000020400788c */ /* 0x000fe4000bf05270 */
[----:B------:R-:W-:Y:S01]  /*4e70*/  ISETP.NE.AND P0, PT, R8, 0x2, PT ;  /* 0x000000020800780c */ /* 0x000fe20003f05270 */
[----:B------:R-:W-:Y:S06]  /*4e80*/  UGETNEXTWORKID.BROADCAST [UR8], [UR9] ;  /* 0x00000000080073ca */ /* 0x000fec0008000100 */
[----:B------:R-:W-:Y:S02]  /*4e90*/  USEL UR7, URZ, 0x1, UP0 ;  /* 0x00000001ff077887 */ /* 0x000fe40008000000 */
[----:B------:R-:W-:-:S04]  /*4ea0*/  USEL UR5, UR4, URZ, UP0 ;  /* 0x000000ff04057287 */ /* 0x000fc80008000000 */
[----:B------:R-:W-:Y:S02]  /*4eb0*/  LOP3.LUT R12, R12, UR7, RZ, 0x3c, !PT ;  /* 0x000000070c0c7c12 */ /* 0x000fe4000f8e3cff */
[----:B--2---:R-:W-:-:S04]  /*4ec0*/  SHF.L.U32 R4, R10, 0x1f, RZ ;  /* 0x0000001f0a047819 */ /* 0x004fc800000006ff */
[----:B------:R-:W2:Y:S02]  /*4ed0*/  SYNCS.PHASECHK.TRANS64.TRYWAIT P1, [R2+URZ+0x380], R4 ;  /* 0x00038004020075a7 */ /* 0x000ea400080211ff */
[----:B--2---:R-:W-:Y:S05]  /*4ee0*/  @!P1 BRA `(.L_x_101) ;  /* 0x0000005000709947 */ /* 0x004fea0003800000 */
.L_x_266:
[C---:B--2---:R-:W-:Y:S01]  /*4ef0*/  LEA R4, R11.reuse, UR6, 0x4 ;  /* 0x000000060b047c11 */ /* 0x044fe2000f8e20ff */
[----:B------:R-:W-:Y:S01]  /*4f00*/  VIADD R2, R2, 0x390 ;  /* 0x0000039002027836 */ /* 0x000fe20000000000 */
[----:B------:R-:W-:Y:S01]  /*4f10*/  SEL R8, R8, RZ, P0 ;  /* 0x000000ff08087207 */ /* 0x000fe20000000000 */
[----:B------:R-:W-:-:S03]  /*4f20*/  VIADD R11, R11, 0x1 ;  /* 0x000000010b0b7836 */ /* 0x000fc60000000000 */
[----:B------:R-:W2:Y:S01]  /*4f30*/  LDS.128 R4, [R4+0x410] ;  /* 0x0004100004047984 */ /* 0x000ea20000000c00 */
[----:B------:R-:W-:Y:S02]  /*4f40*/  PRMT R2, RZ, 0x654, R2 ;  /* 0x00000654ff027816 */ /* 0x000fe40000000002 */
[C---:B------:R-:W-:Y:S01]  /*4f50*/  ISETP.NE.AND P1, PT, R11.reuse, 0x2, PT ;  /* 0x000000020b00780c */ /* 0x040fe20003f25270 */
[----:B------:R-:W-:Y:S01]  /*4f60*/  @!PT LDS RZ, [RZ] ;  /* 0x00000000fffff984 */ /* 0x000fe20000000800 */
[----:B------:R-:W-:Y:S01]  /*4f70*/  @!PT LDS RZ, [RZ] ;  /* 0x00000000fffff984 */ /* 0x000fe20000000800 */
[----:B------:R-:W-:Y:S01]  /*4f80*/  @!PT LDS RZ, [RZ] ;  /* 0x00000000fffff984 */ /* 0x000fe20000000800 */
[----:B------:R-:W-:Y:S01]  /*4f90*/  @!PT LDS RZ, [RZ] ;  /* 0x00000000fffff984 */ /* 0x000fe20000000800 */
[----:B------:R3:W-:Y:S06]  /*4fa0*/  MEMBAR.ALL.CTA ;  /* 0x0000000000007992 */ /* 0x0007ec0000008000 */
[----:B---3--:R-:W3:Y:S01]  /*4fb0*/  FENCE.VIEW.ASYNC.S ;  /* 0x00000000000073c6 */ /* 0x008ee20000000000 */
[----:B------:R-:W-:Y:S01]  /*4fc0*/  SEL R11, R11, RZ, P1 ;  /* 0x000000ff0b0b7207 */ /* 0x000fe20000800000 */
[----:B---3--:R3:W-:Y:S01]  /*4fd0*/  SYNCS.ARRIVE.TRANS64.RED.A1T0 RZ, [R2+URZ], RZ ;  /* 0x000000ff02ff79a7 */ /* 0x0087e200081004ff */
[----:B--2---:R-:W-:-:S02]  /*4fe0*/  LOP3.LUT P3, RZ, R6, 0x1, RZ, 0xc0, !PT ;  /* 0x0000000106ff7812 */ /* 0x004fc4000786c0ff */
[----:B------:R-:W-:-:S04]  /*4ff0*/  SEL R4, RZ, 0x1, P1 ;  /* 0x00000001ff047807 */ /* 0x000fc80000800000 */
[----:B------:R-:W-:Y:S02]  /*5000*/  LOP3.LUT R10, R10, R4, RZ, 0x3c, !PT ;  /* 0x000000040a0a7212 */ /* 0x000fe400078e3cff */
[----:B---3--:R-:W-:-:S04]  /*5010*/  SEL R2, RZ, 0x1, P0 ;  /* 0x00000001ff027807 */ /* 0x008fc80000000000 */
[----:B------:R-:W-:Y:S01]  /*5020*/  LOP3.LUT R9, R9, R2, RZ, 0x3c, !PT ;  /* 0x0000000209097212 */ /* 0x000fe200078e3cff */
[----:B------:R-:W-:Y:S06]  /*5030*/  @P3 BRA `(.L_x_102) ;  /* 0xfffffffc002c3947 */ /* 0x000fec000383ffff */
[----:B------:R-:W-:Y:S01]  /*5040*/  ULEA UR4, UR5, UR6, 0x3 ;  /* 0x0000000605047291 */ /* 0x000fe2000f8e18ff */
[----:B------:R-:W-:-:S08]  /*5050*/  SHF.L.U32 R2, R12, 0x1f, RZ ;  /* 0x0000001f0c027819 */ /* 0x000fd000000006ff */
[----:B------:R-:W2:Y:S02]  /*5060*/  SYNCS.PHASECHK.TRANS64 P0, [UR4+0x390], R2 ;  /* 0x00039002ff0075a7 */ /* 0x000ea40008001004 */
[----:B--2---:R-:W-:Y:S05]  /*5070*/  @P0 BRA `(.L_x_103) ;  /* 0x0000000000080947 */ /* 0x004fea0003800000 */
[----:B------:R-:W2:Y:S02]  /*5080*/  SYNCS.PHASECHK.TRANS64.TRYWAIT P0, [UR4+0x390], R2 ;  /* 0x00039002ff0075a7 */ /* 0x000ea40008001104 */
[----:B--2---:R-:W-:Y:S05]  /*5090*/  @!P0 BRA `(.L_x_104) ;  /* 0x0000005000188947 */ /* 0x004fea0003800000 */
.L_x_103:
[----:B------:R-:W-:-:S04]  /*50a0*/  UIADD3 UR7, UPT, UPT, UR5, 0x1, URZ ;  /* 0x0000000105077890 */ /* 0x000fc8000fffe0ff */
[----:B------:R-:W-:-:S04]  /*50b0*/  UISETP.NE.AND UP0, UPT, UR7, 0x2, UPT ;  /* 0x000000020700788c */ /* 0x000fc8000bf05270 */
[----:B------:R-:W-:Y:S02]  /*50c0*/  USEL UR8, URZ, 0x1, UP0 ;  /* 0x00000001ff087887 */ /* 0x000fe40008000000 */
[----:B------:R-:W-:-:S04]  /*50d0*/  USEL UR7, UR7, URZ, UP0 ;  /* 0x000000ff07077287 */ /* 0x000fc80008000000 */
[----:B------:R-:W-:Y:S01]  /*50e0*/  ULEA UR7, UR7, UR6, 0x3 ;  /* 0x0000000607077291 */ /* 0x000fe2000f8e18ff */
[----:B--2---:R-:W-:-:S04]  /*50f0*/  LOP3.LUT R2, R12, UR8, RZ, 0x3c, !PT ;  /* 0x000000080c027c12 */ /* 0x004fc8000f8e3cff */
[----:B------:R-:W-:-:S04]  /*5100*/  SHF.L.U32 R0, R2, 0x1f, RZ ;  /* 0x0000001f02007819 */ /* 0x000fc800000006ff */
[----:B------:R-:W2:Y:S02]  /*5110*/  SYNCS.PHASECHK.TRANS64 P0, [UR7+0x390], R0 ;  /* 0x00039000ff0075a7 */ /* 0x000ea40008001007 */
[----:B-12---:R-:W-:Y:S05]  /*5120*/  @P0 EXIT ;  /* 0x000000000000094d */ /* 0x006fea0003800000 */
[----:B------:R-:W-:Y:S02]  /*5130*/  SHF.L.U32 R2, R2, 0x1f, RZ ;  /* 0x0000001f02027819 */ /* 0x000fe400000006ff */
[----:B------:R-:W-:-:S07]  /*5140*/  MOV R0, UR7 ;  /* 0x0000000700007c02 */ /* 0x000fce0008000f00 */
.L_x_105:
[----:B-1----:R1:W2:Y:S02]  /*5150*/  SYNCS.PHASECHK.TRANS64.TRYWAIT P0, [R0+URZ+0x390], R2 ;  /* 0x00039002000075a7 */ /* 0x0022a400080011ff */
[----:B--2---:R-:W-:Y:S05]  /*5160*/  @!P0 NANOSLEEP.SYNCS 0x989680 ;  /* 0x009896800000895d */ /* 0x004fea0003900000 */
[----:B------:R-:W2:Y:S02]  /*5170*/  @!P0 SYNCS.PHASECHK.TRANS64 P0, [R0+URZ+0x390], R2 ;  /* 0x00039002000085a7 */ /* 0x000ea400080010ff */
[----:B--2---:R-:W-:Y:S05]  /*5180*/  @P0 EXIT ;  /* 0x000000000000094d */ /* 0x004fea0003800000 */
[----:B------:R-:W-:Y:S05]  /*5190*/  BRA `(.L_x_105) ;  /* 0xfffffffc00ec7947 */ /* 0x000fea000383ffff */
.L_x_98:
[----:B------:R-:W-:Y:S05]  /*51a0*/  BRA.U UP5, `(.L_x_106) ;  /* 0x0000000d05807547 */ /* 0x000fea000b800000 */
[----:B------:R-:W-:Y:S01]  /*51b0*/  UMOV UR4, 0x40 ;  /* 0x0000004000047882 */ /* 0x000fe20000000000 */
[----:B------:R-:W-:Y:S01]  /*51c0*/  NOP ;  /* 0x0000000000007918 */ /* 0x000fe20000000000 */
[----:B------:R-:W-:Y:S01]  /*51d0*/  ULEA UR5, UR52, UR4, 0x18 ;  /* 0x0000000434057291 */ /* 0x000fe2000f8ec0ff */
[----:B------:R-:W-:Y:S02]  /*51e0*/  UMOV UR6, 0x400 ;  /* 0x0000040000067882 */ /* 0x000fe40000000000 */
[----:B------:R-:W-:-:S06]  /*51f0*/  ULEA UR6, UR52, UR6, 0x18 ;  /* 0x0000000634067291 */ /* 0x000fcc000f8ec0ff */
[----:B------:R-:W2:Y:S02]  /*5200*/  LDS.U8 R0, [UR5+0x1c] ;  /* 0x00001c05ff007984 */ /* 0x000ea40008000000 */
[----:B--2---:R-:W-:-:S13]  /*5210*/  ISETP.NE.AND P0, PT, R0, RZ, PT ;  /* 0x000000ff0000720c */ /* 0x004fda0003f05270 */
[----:B------:R-:W-:Y:S05]  /*5220*/  @P0 BRA `(.L_x_107) ;  /* 0x0000000000580947 */ /* 0x000fea0003800000 */
[----:B------:R-:W-:-:S13]  /*5230*/  ELECT P0, URZ, PT ;  /* 0x0000000000ff782f */ /* 0x000fda0003800000 */
[----:B------:R-:W-:Y:S05]  /*5240*/  @!P0 BRA `(.L_x_108) ;  /* 0x0000000000608947 */ /* 0x000fea0003800000 */
[----:B------:R-:W-:Y:S01]  /*5250*/  UMOV UR4, 0x10 ;  /* 0x0000001000047882 */ /* 0x000fe20000000000 */
[----:B------:R-:W-:Y:S01]  /*5260*/  HFMA2 R0, -RZ, RZ, 0, 5.9604644775390625e-08 ;  /* 0x00000001ff007431 */ /* 0x000fe200000001ff */
[----:B------:R-:W-:-:S03]  /*5270*/  MOV R3, 0xffff ;  /* 0x0000ffff00037802 */ /* 0x000fc60000000f00 */
[----:B------:R-:W-:Y:S04]  /*5280*/  DEPBAR.LE SB2, 0x36 ;  /* 0x0000ad800000791a */ /* 0x000fe80000000000 */
[----:B------:R-:W2:Y:S02]  /*5290*/  UTCATOMSWS.FIND_AND_SET.ALIGN UP0, UR4, UR4 ;  /* 0x00000004000475e3 */ /* 0x000ea40008000800 */
[----:B--2---:R-:W-:Y:S01]  /*52a0*/  MOV R4, UR4 ;  /* 0x0000000400047c02 */ /* 0x004fe20008000f00 */
[----:B------:R-:W-:Y:S06]  /*52b0*/  BRA.U UP0, `(.L_x_109) ;  /* 0x0000000100187547 */ /* 0x000fec000b800000 */
.L_x_110:
[----:B------:R-:W-:Y:S05]  /*52c0*/  NANOSLEEP 0x64 ;  /* 0x000000640000795d */ /* 0x000fea0003800000 */
[----:B------:R-:W-:-:S05]  /*52d0*/  UMOV UR4, 0x10 ;  /* 0x0000001000047882 */ /* 0x000fca0000000000 */
[----:B------:R-:W-:Y:S04]  /*52e0*/  DEPBAR.LE SB2, 0x36 ;  /* 0x0000ad800000791a */ /* 0x000fe80000000000 */
[----:B------:R-:W2:Y:S02]  /*52f0*/  UTCATOMSWS.FIND_AND_SET.ALIGN UP0, UR4, UR4 ;  /* 0x00000004000475e3 */ /* 0x000ea40008000800 */
[----:B--2---:R-:W-:Y:S01]  /*5300*/  MOV R4, UR4 ;  /* 0x0000000400047c02 */ /* 0x004fe20008000f00 */
[----:B------:R-:W-:Y:S05]  /*5310*/  BRA.U !UP0, `(.L_x_110) ;  /* 0xfffffffd08e87547 */ /* 0x000fea000b83ffff */
.L_x_109:
[-C--:B------:R-:W-:Y:S02]  /*5320*/  SHF.L.U32 R3, R3, R4.reuse, RZ ;  /* 0x0000000403037219 */ /* 0x080fe400000006ff */
[----:B------:R-:W-:Y:S01]  /*5330*/  SHF.L.U32 R0, R0, R4, RZ ;  /* 0x0000000400007219 */ /* 0x000fe200000006ff */
[----:B------:R-:W-:Y:S02]  /*5340*/  IMAD.SHL.U32 R4, R4, 0x20, RZ ;  /* 0x0000002004047824 */ /* 0x000fe400078e00ff */
[----:B------:R2:W-:Y:S04]  /*5350*/  ATOMS.OR RZ, [UR5+0x14], R3 ;  /* 0x00001403ffff798c */ /* 0x0005e8000b000005 */
[----:B------:R2:W-:Y:S04]  /*5360*/  ATOMS.OR RZ, [UR5+0x18], R0 ;  /* 0x00001800ffff798c */ /* 0x0005e8000b000005 */
[----:B------:R2:W-:Y:S01]  /*5370*/  STS [UR6+0x430], R4 ;  /* 0x00043004ff007988 */ /* 0x0005e20008000806 */
[----:B------:R-:W-:Y:S05]  /*5380*/  BRA `(.L_x_108) ;  /* 0x0000000000107947 */ /* 0x000fea0003800000 */
.L_x_107:
[----:B------:R-:W-:Y:S02]  /*5390*/  MOV R0, 0xffffffff ;  /* 0xffffffff00007802 */ /* 0x000fe40000000f00 */
[----:B------:R-:W-:-:S03]  /*53a0*/  MOV R4, 0x53d0 ;  /* 0x000053d000047802 */ /* 0x000fc60000000f00 */
[----:B------:R2:W-:Y:S04]  /*53b0*/  STS [UR6+0x430], R0 ;  /* 0x00043000ff007988 */ /* 0x0005e80008000806 */
[----:B-12--5:R-:W-:Y:S05]  /*53c0*/  CALL.REL.NOINC `($__internal_1_$__cuda_sm10x_tcgen05_guardrail_trap_phase_invalid_during_alloc) ;  /* 0x0000005000987944 */ /* 0x026fea0003c00000 */
.L_x_108:
[----:B------:R-:W-:Y:S05]  /*53d0*/  WARPSYNC.ALL ;  /* 0x0000000000007948 */ /* 0x000fea0003800000 */
[----:B------:R-:W3:Y:S01]  /*53e0*/  S2UR UR4, SR_CgaCtaId ;  /* 0x00000000000479c3 */ /* 0x000ee20000008800 */
[----:B------:R-:W-:Y:S01]  /*53f0*/  UMOV UR13, 0x400 ;  /* 0x00000400000d7882 */ /* 0x000fe20000000000 */
[----:B------:R-:W-:-:S06]  /*5400*/  NOP ;  /* 0x0000000000007918 */ /* 0x000fcc0000000000 */
[----:B------:R-:W-:Y:S06]  /*5410*/  BAR.ARV 0x6, 0xa0 ;  /* 0x0182800000007b1d */ /* 0x000fec0000002000 */
[----:B------:R-:W4:Y:S01]  /*5420*/  LDCU UR5, c[0x0][0x38c] ;  /* 0x00007180ff0577ac */ /* 0x000f220008000800 */
[----:B------:R-:W-:Y:S01]  /*5430*/  LOP3.LUT R2, R2, 0xffff, RZ, 0xc0, !PT ;  /* 0x0000ffff02027812 */ /* 0x000fe200078ec0ff */
[----:B------:R-:W-:Y:S01]  /*5440*/  IMAD.MOV.U32 R11, RZ, RZ, 0x1 ;  /* 0x00000001ff0b7424 */ /* 0x000fe200078e00ff */
[----:B------:R-:W-:Y:S01]  /*5450*/  CS2R R8, SRZ ;  /* 0x0000000000087805 */ /* 0x000fe2000001ff00 */
[----:B------:R-:W1:Y:S01]  /*5460*/  LDCU UR8, c[0x0][0x38c] ;  /* 0x00007180ff0877ac */ /* 0x000e620008000800 */
[----:B------:R-:W-:Y:S01]  /*5470*/  R2UR UR15, R2 ;  /* 0x00000000020f72ca */ /* 0x000fe200000e0000 */
[----:B------:R-:W-:Y:S01]  /*5480*/  IMAD.MOV.U32 R10, RZ, RZ, RZ ;  /* 0x000000ffff0a7224 */ /* 0x000fe200078e00ff */
[----:B------:R-:W-:Y:S01]  /*5490*/  UMOV UR18, URZ ;  /* 0x000000ff00127c82 */ /* 0x000fe20008000000 */
[----:B------:R-:W-:Y:S01]  /*54a0*/  UMOV UR10, URZ ;  /* 0x000000ff000a7c82 */ /* 0x000fe20008000000 */
[----:B---3--:R-:W-:Y:S01]  /*54b0*/  ULEA UR13, UR4, UR13, 0x18 ;  /* 0x0000000d040d7291 */ /* 0x008fe2000f8ec0ff */
[----:B------:R-:W-:Y:S01]  /*54c0*/  UMOV UR20, 0x0 ;  /* 0x0000000000147882 */ /* 0x000fe20000000000 */
[----:B------:R-:W-:-:S02]  /*54d0*/  UMOV UR21, 0x4100010 ;  /* 0x0410001000157882 */ /* 0x000fc40000000000 */
[----:B------:R-:W-:Y:S02]  /*54e0*/  UIADD3 UR6, UPT, UPT, UR13, 0x2800, URZ ;  /* 0x000028000d067890 */ /* 0x000fe4000fffe0ff */
[----:B------:R-:W-:Y:S02]  /*54f0*/  UIADD3 UR7, UPT, UPT, UR13, 0x1d800, URZ ;  /* 0x0001d8000d077890 */ /* 0x000fe4000fffe0ff */
[----:B----4-:R-:W-:Y:S01]  /*5500*/  UIADD3 UR5, UPT, UPT, UR5, 0x1f, URZ ;  /* 0x0000001f05057890 */ /* 0x010fe2000fffe0ff */
[----:B--2---:R-:W2:Y:S01]  /*5510*/  LDS R0, [UR13+0x430] ;  /* 0x0004300dff007984 */ /* 0x004ea20008000800 */
[----:B------:R-:W-:Y:S02]  /*5520*/  USHF.R.U32.HI UR6, URZ, 0x4, UR6 ;  /* 0x00000004ff067899 */ /* 0x000fe40008011606 */
[----:B------:R-:W-:Y:S02]  /*5530*/  USHF.R.S32.HI UR4, URZ, 0x1f, UR5 ;  /* 0x0000001fff047899 */ /* 0x000fe40008011405 */
[----:B------:R-:W-:-:S02]  /*5540*/  ULOP3.LUT UR6, UR6, 0x3fff, URZ, 0xc0, !UPT ;  /* 0x00003fff06067892 */ /* 0x000fc4000f8ec0ff */
[----:B------:R-:W-:Y:S02]  /*5550*/  ULEA.HI UR4, UR4, UR5, URZ, 0x5 ;  /* 0x0000000504047291 */ /* 0x000fe4000f8f28ff */
[----:B------:R-:W-:Y:S02]  /*5560*/  USHF.R.U32.HI UR5, URZ, 0x4, UR7 ;  /* 0x00000004ff057899 */ /* 0x000fe40008011607 */
[----:B------:R-:W-:Y:S02]  /*5570*/  USHF.R.S32.HI UR22, URZ, 0x5, UR4 ;  /* 0x00000005ff167899 */ /* 0x000fe40008011404 */
[----:B------:R-:W-:Y:S02]  /*5580*/  ULOP3.LUT UR5, UR5, 0x3fff, URZ, 0xc0, !UPT ;  /* 0x00003fff05057892 */ /* 0x000fe4000f8ec0ff */
[----:B------:R-:W-:Y:S02]  /*5590*/  UISETP.LT.AND UP0, UPT, UR22, 0x1, UPT ;  /* 0x000000011600788c */ /* 0x000fe4000bf01270 */
[----:B------:R-:W-:-:S02]  /*55a0*/  ULOP3.LUT UR16, UR6, 0x10000, URZ, 0xfc, !UPT ;  /* 0x0001000006107892 */ /* 0x000fc4000f8efcff */
[----:B------:R-:W-:Y:S02]  /*55b0*/  USEL UR23, UR22, 0x1, !UP0 ;  /* 0x0000000116177887 */ /* 0x000fe4000c000000 */
[----:B------:R-:W-:Y:S02]  /*55c0*/  ULOP3.LUT UR17, UR5, 0x10000, URZ, 0xfc, !UPT ;  /* 0x0001000005117892 */ /* 0x000fe4000f8efcff */
[----:B------:R-:W-:Y:S02]  /*55d0*/  UIADD3 UR23, UPT, UPT, -UR23, URZ, URZ ;  /* 0x000000ff17177290 */ /* 0x000fe4000fffe1ff */
[----:B-1----:R-:W-:Y:S01]  /*55e0*/  UISETP.GE.AND UP4, UPT, UR8, 0x1, UPT ;  /* 0x000000010800788c */ /* 0x002fe2000bf86270 */
[----:B--2---:R-:W-:-:S15]  /*55f0*/  R2UR UR24, R0 ;  /* 0x00000000001872ca */ /* 0x004fde00000e0000 */
.L_x_117:
[----:B------:R-:W-:Y:S02]  /*5600*/  LEA R0, R10, UR13, 0x3 ;  /* 0x0000000d0a007c11 */ /* 0x000fe4000f8e18ff */
[----:B------:R-:W-:Y:S02]  /*5610*/  SHF.L.U32 R2, R9, 0x1f, RZ ;  /* 0x0000001f09027819 */ /* 0x000fe400000006ff */
[----:B------:R-:W-:Y:S01]  /*5620*/  PLOP3.LUT P0, PT, PT, PT, UP4, 0x80, 0x8 ;  /* 0x000000000008781c */ /* 0x000fe20003f0f048 */
[----:B------:R-:W-:Y:S01]  /*5630*/  VIADD R3, R0, 0x390 ;  /* 0x0000039000037836 */ /* 0x000fe20000000000 */
[----:B-1----:R-:W1:Y:S02]  /*5640*/  SYNCS.PHASECHK.TRANS64.TRYWAIT P1, [R0+URZ+0x380], R2 ;  /* 0x00038002000075a7 */ /* 0x002e6400080211ff */
[----:B-1-3--:R-:W-:Y:S09]  /*5650*/  @!P1 BRA `(.L_x_111) ;  /* 0x0000004800c09947 */ /* 0x00aff20003800000 */
.L_x_268:
[----:B------:R-:W-:Y:S01]  /*5660*/  LEA R4, R10, UR13, 0x4 ;  /* 0x0000000d0a047c11 */ /* 0x000fe2000f8e20ff */
[----:B------:R-:W-:Y:S01]  /*5670*/  @UP4 ULEA UR4, UR10, UR13, 0x3 ;  /* 0x0000000d0a044291 */ /* 0x000fe2000f8e18ff */
[----:B------:R-:W-:Y:S01]  /*5680*/  PLOP3.LUT P2, PT, PT, PT, PT, 0x80, 0x8 ;  /* 0x000000000008781c */ /* 0x000fe20003f4f070 */
[----:B------:R-:W-:Y:S01]  /*5690*/  ULEA UR19, UR18, UR13, 0x3 ;  /* 0x0000000d12137291 */ /* 0x000fe2000f8e18ff */
[----:B------:R-:W-:Y:S02]  /*56a0*/  PRMT R3, RZ, 0x654, R3 ;  /* 0x00000654ff037816 */ /* 0x000fe40000000003 */
[----:B------:R-:W2:Y:S01]  /*56b0*/  LDS.128 R4, [R4+0x410] ;  /* 0x0004100004047984 */ /* 0x000ea20000000c00 */
[----:B-1----:R-:W-:Y:S02]  /*56c0*/  @P0 SHF.L.U32 R2, R8, 0x1f, RZ ;  /* 0x0000001f08020819 */ /* 0x002fe400000006ff */
[----:B------:R-:W-:Y:S01]  /*56d0*/  SHF.L.U32 R0, R11, 0x1f, RZ ;  /* 0x0000001f0b007819 */ /* 0x000fe200000006ff */
[----:B------:R-:W-:Y:S01]  /*56e0*/  @!PT LDS RZ, [RZ] ;  /* 0x00000000fffff984 */ /* 0x000fe20000000800 */
[----:B------:R-:W-:Y:S01]  /*56f0*/  @!PT LDS RZ, [RZ] ;  /* 0x00000000fffff984 */ /* 0x000fe20000000800 */
[----:B------:R-:W-:Y:S01]  /*5700*/  @!PT LDS RZ, [RZ] ;  /* 0x00000000fffff984 */ /* 0x000fe20000000800 */
[----:B------:R-:W-:Y:S01]  /*5710*/  @!PT LDS RZ, [RZ] ;  /* 0x00000000fffff984 */ /* 0x000fe20000000800 */
[----:B------:R1:W-:Y:S06]  /*5720*/  MEMBAR.ALL.CTA ;  /* 0x0000000000007992 */ /* 0x0003ec0000008000 */
[----:B-1----:R-:W1:Y:S02]  /*5730*/  FENCE.VIEW.ASYNC.S ;  /* 0x00000000000073c6 */ /* 0x002e640000000000 */
[----:B-1----:R1:W-:Y:S01]  /*5740*/  SYNCS.ARRIVE.TRANS64.RED.A1T0 RZ, [R3+URZ], RZ ;  /* 0x000000ff03ff79a7 */ /* 0x0023e200081004ff */
[----:B------:R1:W3:Y:S01]  /*5750*/  @P0 SYNCS.PHASECHK.TRANS64.TRYWAIT P2, [UR4], R2 ;  /* 0x00000002ff0005a7 */ /* 0x0002e20008041104 */
[----:B--2---:R-:W-:Y:S01]  /*5760*/  LOP3.LUT P1, RZ, R6, 0x1, RZ, 0xc0, !PT ;  /* 0x0000000106ff7812 */ /* 0x004fe2000782c0ff */
[----:B------:R-:W2:Y:S02]  /*5770*/  SYNCS.PHASECHK.TRANS64.TRYWAIT P0, [UR19+0x3c0], R0 ;  /* 0x0003c000ff0075a7 */ /* 0x000ea40008001113 */
[----:B-123--:R-:W-:Y:S10]  /*5780*/  @!P0 BRA `(.L_x_112) ;  /* 0x0000004800888947 */ /* 0x00eff40003800000 */
.L_x_270:
[----:B------:R-:W-:Y:S01]  /*5790*/  IADD3 R10, PT, PT, R10, 0x1, RZ ;  /* 0x000000010a0a7810 */ /* 0x000fe20007ffe0ff */
[----:B------:R-:W-:Y:S06]  /*57a0*/  BRA.U !UP4, `(.L_x_113) ;  /* 0x000000010ca07547 */ /* 0x000fec000b800000 */
[----:B------:R-:W-:Y:S02]  /*57b0*/  ULEA.HI UR4, UR18, UR18, URZ, 0x1 ;  /* 0x0000001212047291 */ /* 0x000fe4000f8f08ff */
[----:B------:R-:W-:Y:S02]  /*57c0*/  UPLOP3.LUT UP2, UPT, UPT, UPT, UPT, 0x40, 0x4 ;  /* 0x000000000004789c */ /* 0x000fe40003f4e870 */
[----:B------:R-:W-:Y:S02]  /*57d0*/  USHF.L.U32 UR5, UR4, 0x5, URZ ;  /* 0x0000000504057899 */ /* 0x000fe400080006ff */
[----:B------:R-:W-:Y:S02]  /*57e0*/  ULOP3.LUT UR14, UR4, 0xffe, URZ, 0xc0, !UPT ;  /* 0x00000ffe040e7892 */ /* 0x000fe4000f8ec0ff */
[----:B------:R-:W-:Y:S02]  /*57f0*/  ULOP3.LUT UR4, UR5, 0xffffffc0, URZ, 0xc0, !UPT ;  /* 0xffffffc005047892 */ /* 0x000fe4000f8ec0ff */
[----:B------:R-:W-:-:S02]  /*5800*/  UIADD3 UR14, UPT, UPT, -UR14, UR18, URZ ;  /* 0x000000120e0e7290 */ /* 0x000fc4000fffe1ff */
[----:B------:R-:W-:Y:S01]  /*5810*/  UIADD3 UR4, UPT, UPT, UR24, UR4, URZ ;  /* 0x0000000418047290 */ /* 0x000fe2000fffe0ff */
[----:B------:R-:W-:Y:S01]  /*5820*/  UMOV UR12, UR23 ;  /* 0x00000017000c7c82 */ /* 0x000fe20008000000 */
[----:B------:R-:W-:Y:S02]  /*5830*/  UMOV UR11, UR22 ;  /* 0x00000016000b7c82 */ /* 0x000fe40008000000 */
[----:B------:R-:W-:Y:S01]  /*5840*/  ULEA UR14, UR14, UR4, 0x14 ;  /* 0x000000040e0e7291 */ /* 0x000fe2000f8ea0ff */
[----:B------:R-:W-:-:S11]  /*5850*/  UMOV UR5, UR10 ;  /* 0x0000000a00057c82 */ /* 0x000fd60008000000 */
.L_x_116:
[----:B------:R-:W-:Y:S02]  /*5860*/  UIADD3 UR12, UPT, UPT, UR12, 0x1, URZ ;  /* 0x000000010c0c7890 */ /* 0x000fe4000fffe0ff */
[----:B--2---:R-:W-:Y:S02]  /*5870*/  ULEA UR6, UR5, UR13, 0x3 ;  /* 0x0000000d05067291 */ /* 0x004fe4000f8e18ff */
[----:B------:R-:W-:Y:S01]  /*5880*/  UISETP.NE.AND UP3, UPT, UR12, URZ, UPT ;  /* 0x000000ff0c00728c */ /* 0x000fe2000bf65270 */
[----:B---3--:R-:W-:Y:S10]  /*5890*/  @P2 BRA `(.L_x_114) ;  /* 0x00000000000c2947 */ /* 0x008ff40003800000 */
[----:B-1----:R-:W-:Y:S04]  /*58a0*/  SHF.L.U32 R2, R8, 0x1f, RZ ;  /* 0x0000001f08027819 */ /* 0x002fe800000006ff */
[----:B------:R-:W1:Y:S02]  /*58b0*/  SYNCS.PHASECHK.TRANS64.TRYWAIT P0, [UR6], R2 ;  /* 0x00000002ff0075a7 */ /* 0x000e640008001106 */
[----:B-1----:R-:W-:Y:S05]  /*58c0*/  @!P0 BRA `(.L_x_115) ;  /* 0x0000004800508947 */ /* 0x002fea0003800000 */
.L_x_114:
[----:B------:R-:W-:Y:S01]  /*58d0*/  UISETP.NE.AND UP0, UPT, UR11, 0x1, UPT ;  /* 0x000000010b00788c */ /* 0x000fe2000bf05270 */
[----:B------:R-:W-:Y:S01]  /*58e0*/  PLOP3.LUT P2, PT, PT, PT, PT, 0x80, 0x8 ;  /* 0x000000000008781c */ /* 0x000fe20003f4f070 */
[----:B------:R-:W-:Y:S02]  /*58f0*/  UIADD3 UR4, UPT, UPT, UR5, 0x1, URZ ;  /* 0x0000000105047890 */ /* 0x000fe4000fffe0ff */
[----:B------:R-:W-:Y:S02]  /*5900*/  ULEA UR8, UR5, UR17, 0x7 ;  /* 0x0000001105087291 */ /* 0x000fe4000f8e38ff */
[----:B------:R-:W-:Y:S01]  /*5910*/  UISETP.NE.AND UP1, UPT, UR4, 0x36, UPT ;  /* 0x000000360400788c */ /* 0x000fe2000bf25270 */
[----:B------:R-:W-:Y:S01]  /*5920*/  PLOP3.LUT P0, PT, PT, PT, UP0, 0x80, 0x8 ;  /* 0x000000000008781c */ /* 0x000fe20003f0f008 */
[----:B------:R-:W-:Y:S02]  /*5930*/  UIADD3 UR11, UPT, UPT, UR11, -0x1, URZ ;  /* 0xffffffff0b0b7890 */ /* 0x000fe4000fffe0ff */
[----:B------:R-:W-:Y:S02]  /*5940*/  USEL UR7, URZ, 0x1, UP1 ;  /* 0x00000001ff077887 */ /* 0x000fe40008800000 */
[----:B------:R-:W-:Y:S01]  /*5950*/  USEL UR10, UR4, URZ, UP1 ;  /* 0x000000ff040a7287 */ /* 0x000fe20008800000 */
[----:B------:R-:W-:Y:S03]  /*5960*/  UMOV UR9, 0xc0004010 ;  /* 0xc000401000097882 */ /* 0x000fe60000000000 */
[----:B------:R-:W-:Y:S01]  /*5970*/  @UP0 ULEA UR4, UR10, UR13, 0x3 ;  /* 0x0000000d0a040291 */ /* 0x000fe2000f8e18ff */
[----:B------:R-:W-:Y:S01]  /*5980*/  LOP3.LUT R8, R8, UR7, RZ, 0x3c, !PT ;  /* 0x0000000708087c12 */ /* 0x000fe2000f8e3cff */
[----:B------:R-:W-:Y:S03]  /*5990*/  UMOV UR7, 0xc0004010 ;  /* 0xc000401000077882 */ /* 0x000fe60000000000 */
[----:B-1----:R-:W-:Y:S04]  /*59a0*/  @P0 SHF.L.U32 R0, R8, 0x1f, RZ ;  /* 0x0000001f08000819 */ /* 0x002fe800000006ff */
[----:B------:R2:W3:Y:S01]  /*59b0*/  @P0 SYNCS.PHASECHK.TRANS64.TRYWAIT P2, [UR4], R0 ;  /* 0x00000000ff0005a7 */ /* 0x0004e20008041104 */
[----:B------:R-:W-:Y:S02]  /*59c0*/  UIADD3 UR4, UPT, UPT, UR6, 0x1b0, URZ ;  /* 0x000001b006047890 */ /* 0x000fe4000fffe0ff */
[----:B------:R-:W-:Y:S03]  /*59d0*/  ULEA UR6, UR5, UR16, 0x7 ;  /* 0x0000001005067291 */ /* 0x000fe6000f8e38ff */
[----:B------:R-:W-:Y:S06]  /*59e0*/  UMOV UR5, UR10 ;  /* 0x0000000a00057c82 */ /* 0x000fec0008000000 */
[----:B------:R2:W-:Y:S01]  /*59f0*/  UTCQMMA gdesc[UR6], gdesc[UR8], tmem[UR14], tmem[UR20], idesc[UR21], UP2 ;  /* 0x00ff1408060075ea */ /* 0x0005e2000900030e */
[----:B------:R-:W-:Y:S01]  /*5a00*/  UPLOP3.LUT UP2, UPT, UPT, UPT, UPT, 0x80, 0x8 ;  /* 0x000000000008789c */ /* 0x000fe20003f4f070 */
[----:B------:R2:W-:Y:S01]  /*5a10*/  UTCBAR.MULTICAST [UR4], URZ, UR15 ;  /* 0x000000ff040073e9 */ /* 0x0005e2000800080f */
[----:B------:R-:W-:Y:S09]  /*5a20*/  BRA.U UP3, `(.L_x_116) ;  /* 0xfffffffd038c7547 */ /* 0x000ff2000b83ffff */
.L_x_113:
[----:B--2---:R-:W-:Y:S01]  /*5a30*/  UIADD3 UR4, UPT, UPT, UR18, 0x1, URZ ;  /* 0x0000000112047890 */ /* 0x004fe2000fffe0ff */
[C---:B------:R-:W-:Y:S01]  /*5a40*/  ISETP.NE.AND P0, PT, R10.reuse, 0x2, PT ;  /* 0x000000020a00780c */ /* 0x040fe20003f05270 */
[----:B------:R-:W-:Y:S02]  /*5a50*/  UIADD3 UR5, UPT, UPT, UR19, 0x3a0, URZ ;  /* 0x000003a013057890 */ /* 0x000fe4000fffe0ff */
[----:B------:R-:W-:Y:S01]  /*5a60*/  UISETP.NE.AND UP0, UPT, UR4, 0x4, UPT ;  /* 0x000000040400788c */ /* 0x000fe2000bf05270 */
[----:B-1----:R-:W-:Y:S02]  /*5a70*/  SEL R0, RZ, 0x1, P0 ;  /* 0x00000001ff007807 */ /* 0x002fe40000000000 */
[----:B------:R-:W-:Y:S01]  /*5a80*/  SEL R10, R10, RZ, P0 ;  /* 0x000000ff0a0a7207 */ /* 0x000fe20000000000 */
[----:B------:R-:W-:Y:S01]  /*5a90*/  USEL UR6, URZ, 0x1, UP0 ;  /* 0x00000001ff067887 */ /* 0x000fe20008000000 */
[----:B------:R-:W-:Y:S01]  /*5aa0*/  LOP3.LUT R9, R9, R0, RZ, 0x3c, !PT ;  /* 0x0000000009097212 */ /* 0x000fe200078e3cff */
[----:B------:R-:W-:Y:S01]  /*5ab0*/  USEL UR18, UR4, URZ, UP0 ;  /* 0x000000ff04127287 */ /* 0x000fe20008000000 */
[----:B------:R1:W-:Y:S03]  /*5ac0*/  UTCBAR [UR5], URZ ;  /* 0x000000ff050073e9 */ /* 0x0003e600080000ff */
[----:B------:R-:W-:Y:S01]  /*5ad0*/  LOP3.LUT R11, R11, UR6, RZ, 0x3c, !PT ;  /* 0x000000060b0b7c12 */ /* 0x000fe2000f8e3cff */
[----:B------:R-:W-:Y:S07]  /*5ae0*/  @P1 BRA `(.L_x_117) ;  /* 0xfffffff800c41947 */ /* 0x000fee000383ffff */
[----:B------:R-:W2:Y:S01]  /*5af0*/  S2UR UR8, SR_CgaCtaId ;  /* 0x00000000000879c3 */ /* 0x000ea20000008800 */
[----:B------:R-:W-:Y:S01]  /*5b00*/  ELECT P0, URZ, PT ;  /* 0x0000000000ff782f */ /* 0x000fe20003800000 */
[----:B------:R-:W-:Y:S01]  /*5b10*/  IMAD.MOV.U32 R0, RZ, RZ, 0x1 ;  /* 0x00000001ff007424 */ /* 0x000fe200078e00ff */
[----:B------:R-:W-:Y:S01]  /*5b20*/  UIADD3 UR13, UPT, UPT, UR13, 0x3c0, URZ ;  /* 0x000003c00d0d7890 */ /* 0x000fe2000fffe0ff */
[----:B------:R-:W-:Y:S01]  /*5b30*/  SHF.L.U32 R2, R11, 0x1f, RZ ;  /* 0x0000001f0b027819 */ /* 0x000fe200000006ff */
[----:B------:R-:W-:-:S03]  /*5b40*/  UMOV UR4, 0x40 ;  /* 0x0000004000047882 */ /* 0x000fc60000000000 */
[----:B------:R-:W-:Y:S01]  /*5b50*/  UVIRTCOUNT.DEALLOC.SMPOOL 0x80 ;  /* 0x000000800000784c */ /* 0x000fe20000000000 */
[----:B--2---:R-:W-:Y:S02]  /*5b60*/  ULEA UR8, UR8, UR4, 0x18 ;  /* 0x0000000408087291 */ /* 0x004fe4000f8ec0ff */
[----:B------:R-:W-:-:S07]  /*5b70*/  ULEA UR4, UR18, UR13, 0x3 ;  /* 0x0000000d12047291 */ /* 0x000fce000f8e18ff */
[----:B------:R2:W-:Y:S02]  /*5b80*/  @P0 STS.U8 [UR8+0x1c], R0 ;  /* 0x00001c00ff000988 */ /* 0x0005e40008000008 */
[----:B------:R-:W4:Y:S02]  /*5b90*/  SYNCS.PHASECHK.TRANS64.TRYWAIT P0, [UR4], R2 ;  /* 0x00000002ff0075a7 */ /* 0x000f240008001104 */
[----:B--2-4-:R-:W-:Y:S05]  /*5ba0*/  @!P0 BRA `(.L_x_118) ;  /* 0x0000004400b08947 */ /* 0x014fea0003800000 */
.L_x_273:
[----:B------:R-:W-:-:S04]  /*5bb0*/  UIADD3 UR4, UPT, UPT, UR18, 0x1, URZ ;  /* 0x0000000112047890 */ /* 0x000fc8000fffe0ff */
[----:B------:R-:W-:-:S04]  /*5bc0*/  UISETP.NE.AND UP0, UPT, UR4, 0x4, UPT ;  /* 0x000000040400788c */ /* 0x000fc8000bf05270 */
[----:B------:R-:W-:Y:S02]  /*5bd0*/  USEL UR6, URZ, 0x1, UP0 ;  /* 0x00000001ff067887 */ /* 0x000fe40008000000 */
[----:B------:R-:W-:-:S04]  /*5be0*/  USEL UR4, UR4, URZ, UP0 ;  /* 0x000000ff04047287 */ /* 0x000fc80008000000 */
[----:B-1----:R-:W-:Y:S01]  /*5bf0*/  ULEA UR5, UR4, UR13, 0x3 ;  /* 0x0000000d04057291 */ /* 0x002fe2000f8e18ff */
[----:B--2---:R-:W-:-:S04]  /*5c00*/  LOP3.LUT R2, R11, UR6, RZ, 0x3c, !PT ;  /* 0x000000060b027c12 */ /* 0x004fc8000f8e3cff */
[----:B------:R-:W-:-:S04]  /*5c10*/  SHF.L.U32 R3, R2, 0x1f, RZ ;  /* 0x0000001f02037819 */ /* 0x000fc800000006ff */
[----:B------:R-:W1:Y:S02]  /*5c20*/  SYNCS.PHASECHK.TRANS64.TRYWAIT P0, [UR5], R3 ;  /* 0x00000003ff0075a7 */ /* 0x000e640008001105 */
[----:B-1----:R-:W-:Y:S05]  /*5c30*/  @!P0 BRA `(.L_x_119) ;  /* 0x0000004400a48947 */ /* 0x002fea0003800000 */
.L_x_275:
        /* <DEDUP_REMOVED lines=9> */
.L_x_277:
[----:B------:R-:W-:-:S04]  /*5cd0*/  UIADD3 UR4, UPT, UPT, UR4, 0x1, URZ ;  /* 0x0000000104047890 */ /* 0x000fc8000fffe0ff */
[----:B------:R-:W-:-:S04]  /*5ce0*/  UISETP.NE.AND UP0, UPT, UR4, 0x4, UPT ;  /* 0x000000040400788c */ /* 0x000fc8000bf05270 */
[----:B------:R-:W-:Y:S02]  /*5cf0*/  USEL UR5, URZ, 0x1, UP0 ;  /* 0x00000001ff057887 */ /* 0x000fe40008000000 */
[----:B------:R-:W-:-:S04]  /*5d00*/  USEL UR4, UR4, URZ, UP0 ;  /* 0x000000ff04047287 */ /* 0x000fc80008000000 */
[----:B------:R-:W-:Y:S01]  /*5d10*/  ULEA UR4, UR4, UR13, 0x3 ;  /* 0x0000000d04047291 */ /* 0x000fe2000f8e18ff */
[----:B------:R-:W-:-:S04]  /*5d20*/  LOP3.LUT R2, R2, UR5, RZ, 0x3c, !PT ;  /* 0x0000000502027c12 */ /* 0x000fc8000f8e3cff */
[----:B------:R-:W-:-:S04]  /*5d30*/  SHF.L.U32 R2, R2, 0x1f, RZ ;  /* 0x0000001f02027819 */ /* 0x000fc800000006ff */
[----:B------:R-:W2:Y:S02]  /*5d40*/  SYNCS.PHASECHK.TRANS64.TRYWAIT P0, [UR4], R2 ;  /* 0x00000002ff0075a7 */ /* 0x000ea40008001104 */
[----:B--2---:R-:W-:Y:S05]  /*5d50*/  @!P0 BRA `(.L_x_121) ;  /* 0x00000044008c8947 */ /* 0x004fea0003800000 */
.L_x_279:
[----:B------:R-:W-:Y:S01]  /*5d60*/  NOP ;  /* 0x0000000000007918 */ /* 0x000fe20000000000 */
[----:B-1----:R-:W1:Y:S01]  /*5d70*/  LDS R0, [UR8+0x14] ;  /* 0x00001408ff007984 */ /* 0x002e620008000800 */
[----:B------:R-:W-:Y:S01]  /*5d80*/  ULOP3.LUT UR4, UR24, 0xffff, URZ, 0xc0, !UPT ;  /* 0x0000ffff18047892 */ /* 0x000fe2000f8ec0ff */
[----:B------:R-:W-:Y:S01]  /*5d90*/  UMOV UR5, 0xffff ;  /* 0x0000ffff00057882 */ /* 0x000fe20000000000 */
[----:B------:R-:W-:Y:S02]  /*5da0*/  UMOV UR6, 0x1 ;  /* 0x0000000100067882 */ /* 0x000fe40000000000 */
[----:B------:R-:W-:-:S04]  /*5db0*/  USHF.R.U32.HI UR4, URZ, 0x5, UR4 ;  /* 0x00000005ff047899 */ /* 0x000fc80008011604 */
[----:B------:R-:W-:Y:S02]  /*5dc0*/  USHF.L.U32 UR5, UR5, UR4, URZ ;  /* 0x0000000405057299 */ /* 0x000fe400080006ff */
[----:B------:R-:W-:-:S04]  /*5dd0*/  USHF.L.U32 UR4, UR6, UR4, URZ ;  /* 0x0000000406047299 */ /* 0x000fc800080006ff */
[----:B-1----:R-:W-:-:S04]  /*5de0*/  LOP3.LUT R0, R0, UR5, RZ, 0xc0, !PT ;  /* 0x0000000500007c12 */ /* 0x002fc8000f8ec0ff */
[----:B------:R-:W-:-:S13]  /*5df0*/  ISETP.NE.AND P0, PT, R0, UR5, PT ;  /* 0x0000000500007c0c */ /* 0x000fda000bf05270 */
[----:B------:R-:W-:Y:S05]  /*5e00*/  @P0 BRA `(.L_x_122) ;  /* 0x0000000000580947 */ /* 0x000fea0003800000 */
[----:B------:R-:W1:Y:S02]  /*5e10*/  LDS R0, [UR8+0x18] ;  /* 0x00001808ff007984 */ /* 0x000e640008000800 */
[----:B-1----:R-:W-:-:S04]  /*5e20*/  LOP3.LUT R0, R0, UR4, RZ, 0xc0, !PT ;  /* 0x0000000400007c12 */ /* 0x002fc8000f8ec0ff */
[----:B------:R-:W-:-:S13]  /*5e30*/  ISETP.NE.AND P0, PT, R0, UR4, PT ;  /* 0x0000000400007c0c */ /* 0x000fda000bf05270 */
[----:B------:R-:W-:Y:S05]  /*5e40*/  @P0 BRA `(.L_x_123) ;  /* 0x00000000003c0947 */ /* 0x000fea0003800000 */
[----:B------:R-:W1:Y:S01]  /*5e50*/  S2R R2, SR_LANEID ;  /* 0x0000000000027919 */ /* 0x000e620000000000 */
[----:B------:R-:W-:-:S06]  /*5e60*/  ULOP3.LUT UR5, URZ, UR5, URZ, 0x33, !UPT ;  /* 0x00000005ff057292 */ /* 0x000fcc000f8e33ff */
[----:B------:R-:W-:-:S04]  /*5e70*/  IMAD.U32 R0, RZ, RZ, UR5 ;  /* 0x00000005ff007e24 */ /* 0x000fc8000f8e00ff */
[----:B------:R2:W4:Y:S02]  /*5e80*/  REDUX UR7, R0 ;  /* 0x00000000000773c4 */ /* 0x0005240000000000 */
[----:B------:R1:W-:Y:S01]  /*5e90*/  UTCATOMSWS.AND URZ, UR5 ;  /* 0x0000000500ff79e3 */ /* 0x0003e20008000000 */
[----:B--2---:R-:W-:Y:S01]  /*5ea0*/  LOP3.LUT R0, RZ, UR4, RZ, 0x33, !PT ;  /* 0x00000004ff007c12 */ /* 0x004fe2000f8e33ff */
[----:B------:R-:W-:Y:S02]  /*5eb0*/  VOTEU.ANY UR4, UPT, PT ;  /* 0x0000000000047886 */ /* 0x000fe400038e0100 */
[----:B------:R-:W-:Y:S02]  /*5ec0*/  UFLO.U32 UR4, UR4 ;  /* 0x00000004000472bd */ /* 0x000fe400080e0000 */
[----:B------:R-:W2:Y:S04]  /*5ed0*/  REDUX UR6, R0 ;  /* 0x00000000000673c4 */ /* 0x000ea80000000000 */
[----:B-1----:R-:W-:-:S02]  /*5ee0*/  ISETP.EQ.U32.AND P0, PT, R2, UR4, PT ;  /* 0x0000000402007c0c */ /* 0x002fc4000bf02070 */
[----:B----4-:R-:W-:-:S11]  /*5ef0*/  MOV R2, UR7 ;  /* 0x0000000700027c02 */ /* 0x010fd60008000f00 */
[----:B------:R1:W-:Y:S01]  /*5f00*/  @P0 ATOMS.AND RZ, [UR8+0x14], R2 ;  /* 0x00001402ffff098c */ /* 0x0003e2000a800008 */
[----:B--2---:R-:W-:-:S05]  /*5f10*/  IMAD.U32 R0, RZ, RZ, UR6 ;  /* 0x00000006ff007e24 */ /* 0x004fca000f8e00ff */
[----:B------:R1:W-:Y:S01]  /*5f20*/  @P0 ATOMS.AND RZ, [UR8+0x18], R0 ;  /* 0x00001800ffff098c */ /* 0x0003e2000a800008 */
[----:B------:R-:W-:Y:S05]  /*5f30*/  BRA `(.L_x_124) ;  /* 0x0000000000147947 */ /* 0x000fea0003800000 */
.L_x_123:
[----:B------:R-:W-:Y:S02]  /*5f40*/  MOV R2, 0x5f60 ;  /* 0x00005f6000027802 */ /* 0x000fe40000000f00 */
[----:B---3-5:R-:W-:Y:S05]  /*5f50*/  CALL.REL.NOINC `($__internal_0_$__cuda_sm10x_tcgen05_guardrail_trap_col_being_dealloced_not_returned_by_alloc) ;  /* 0x0000004400a87944 */ /* 0x028fea0003c00000 */
[----:B------:R-:W-:Y:S05]  /*5f60*/  BRA `(.L_x_124) ;  /* 0x0000000000087947 */ /* 0x000fea0003800000 */
.L_x_122:
[----:B------:R-:W-:Y:S02]  /*5f70*/  MOV R2, 0x5f90 ;  /* 0x00005f9000027802 */ /* 0x000fe40000000f00 */
[----:B---3-5:R-:W-:Y:S05]  /*5f80*/  CALL.REL.NOINC `($__internal_2_$__cuda_sm10x_tcgen05_guardrail_trap_unallocated_columns_being_dealloced) ;  /* 0x0000004400b47944 */ /* 0x028fea0003c00000 */
.L_x_124:
[----:B------:R-:W-:Y:S01]  /*5f90*/  NOP ;  /* 0x0000000000007918 */ /* 0x000fe20000000000 */
[----:B------:R-:W-:Y:S05]  /*5fa0*/  EXIT ;  /* 0x000000000000794d */ /* 0x000fea0003800000 */
.L_x_106:
[----:B------:R-:W-:-:S09]  /*5fb0*/  UISETP.NE.OR UP0, UPT, UR18, 0x3, !UP3 ;  /* 0x000000031200788c */ /* 0x000fd2000df05670 */
[----:B------:R-:W-:Y:S05]  /*5fc0*/  BRA.U UP0, `(.L_x_125) ;  /* 0x0000000d00347547 */ /* 0x000fea000b800000 */
[----:B------:R-:W2:Y:S01]  /*5fd0*/  LDCU.64 UR4, c[0x0][0x888] ;  /* 0x00011100ff0477ac */ /* 0x000ea20008000a00 */
[----:B------:R-:W3:Y:S01]  /*5fe0*/  LDC.64 R12, c[0x0][0x348] ;  /* 0x0000d200ff0c7b82 */ /* 0x000ee20000000a00 */
[----:B------:R-:W-:Y:S02]  /*5ff0*/  HFMA2 R9, -RZ, RZ, 0, 0 ;  /* 0x00000000ff097431 */ /* 0x000fe400000001ff */
[----:B------:R-:W-:Y:S01]  /*6000*/  IMAD.MOV.U32 R11, RZ, RZ, 0x1 ;  /* 0x00000001ff0b7424 */ /* 0x000fe200078e00ff */
[----:B------:R-:W4:Y:S01]  /*6010*/  LDCU UR33, c[0x0][0x370] ;  /* 0x00006e00ff2177ac */ /* 0x000f220008000800 */
[----:B------:R-:W-:Y:S01]  /*6020*/  IMAD.MOV.U32 R10, RZ, RZ, RZ ;  /* 0x000000ffff0a7224 */ /* 0x000fe200078e00ff */
[----:B------:R-:W-:Y:S01]  /*6030*/  MOV R3, 0x1000 ;  /* 0x0000100000037802 */ /* 0x000fe20000000f00 */
[----:B------:R-:W4:Y:S01]  /*6040*/  LDCU.128 UR28, c[0x0][0xb10] ;  /* 0x00016200ff1c77ac */ /* 0x000f220008000c00 */
[----:B------:R-:W1:Y:S01]  /*6050*/  LDCU UR32, c[0x0][0x374] ;  /* 0x00006e80ff2077ac */ /* 0x000e620008000800 */
[----:B------:R-:W1:Y:S01]  /*6060*/  LDCU.64 UR26, c[0x0][0x890] ;  /* 0x00011200ff1a77ac */ /* 0x000e620008000a00 */
[----:B--2---:R-:W-:Y:S01]  /*6070*/  UISETP.NE.U32.AND UP0, UPT, UR4, URZ, UPT ;  /* 0x000000ff0400728c */ /* 0x004fe2000bf05070 */
[----:B------:R-:W2:Y:S01]  /*6080*/  LDCU UR16, c[0x0][0xb0c] ;  /* 0x00016180ff1077ac */ /* 0x000ea20008000800 */
[----:B------:R-:W3:Y:S01]  /*6090*/  LDCU UR38, c[0x0][0xb20] ;  /* 0x00016400ff2677ac */ /* 0x000ee20008000800 */
[----:B------:R-:W3:Y:S01]  /*60a0*/  LDCU UR4, c[0x0][0xb30] ;  /* 0x00016600ff0477ac */ /* 0x000ee20008000800 */
[----:B------:R-:W-:Y:S01]  /*60b0*/  UMOV UR17, 0x400 ;  /* 0x0000040000117882 */ /* 0x000fe20000000000 */
[----:B----4-:R-:W-:-:S02]  /*60c0*/  UIMAD.WIDE.U32 UR6, UR33, UR28, URZ ;  /* 0x0000001c210672a5 */ /* 0x010fc4000f8e00ff */
[----:B-1----:R-:W-:Y:S02]  /*60d0*/  UIMAD.WIDE.U32 UR8, UR32, UR31, URZ ;  /* 0x0000001f200872a5 */ /* 0x002fe4000f8e00ff */
[----:B------:R-:W-:Y:S02]  /*60e0*/  ULEA UR17, UR52, UR17, 0x18 ;  /* 0x0000001134117291 */ /* 0x000fe4000f8ec0ff */
[----:B------:R-:W-:Y:S02]  /*60f0*/  UISETP.NE.AND.EX UP5, UPT, UR5, URZ, UPT, UP0 ;  /* 0x000000ff0500728c */ /* 0x000fe4000bfa5300 */
[----:B------:R-:W-:Y:S02]  /*6100*/  UISETP.NE.U32.AND UP6, UPT, UR26, URZ, UPT ;  /* 0x000000ff1a00728c */ /* 0x000fe4000bfc5070 */
[----:B------:R-:W-:Y:S02]  /*6110*/  UIADD3 UR5, UPT, UPT, UR17, 0x360, URZ ;  /* 0x0000036011057890 */ /* 0x000fe4000fffe0ff */
[----:B------:R-:W-:Y:S01]  /*6120*/  UISETP.NE.AND UP0, UPT, UR42, 0x1, UPT ;  /* 0x000000012a00788c */ /* 0x000fe2000bf05270 */
[----:B------:R-:W-:Y:S01]  /*6130*/  UMOV UR35, UR7 ;  /* 0x0000000700237c82 */ /* 0x000fe20008000000 */
[----:B------:R-:W-:Y:S01]  /*6140*/  UMOV UR34, UR9 ;  /* 0x0000000900227c82 */ /* 0x000fe20008000000 */
[----:B------:R-:W-:-:S02]  /*6150*/  USEL UR37, URZ, 0x1, UP4 ;  /* 0x00000001ff257887 */ /* 0x000fc4000a000000 */
[----:B--2---:R-:W-:Y:S02]  /*6160*/  UISETP.NE.AND UP0, UPT, UR16, 0x1, UPT ;  /* 0x000000011000788c */ /* 0x004fe4000bf05270 */
[----:B------:R-:W-:Y:S02]  /*6170*/  UPLOP3.LUT UP4, UPT, UPT, UPT, UPT, 0x40, 0x4 ;  /* 0x000000000004789c */ /* 0x000fe40003f8e870 */
[----:B------:R-:W-:Y:S01]  /*6180*/  UISETP.GE.AND UP2, UPT, UR42, 0x1, UPT ;  /* 0x000000012a00788c */ /* 0x000fe2000bf46270 */
[----:B------:R-:W1:Y:S01]  /*6190*/  LDCU.64 UR14, c[0x0][0xb28] ;  /* 0x00016500ff0e77ac */ /* 0x000e620008000a00 */
[----:B------:R-:W-:Y:S02]  /*61a0*/  UISETP.NE.AND.EX UP6, UPT, UR27, URZ, UPT, UP6 ;  /* 0x000000ff1b00728c */ /* 0x000fe4000bfc5360 */
[----:B------:R-:W-:Y:S02]  /*61b0*/  UPRMT UR52, UR52, 0x654, UR5 ;  /* 0x0000065434347896 */ /* 0x000fe40008000005 */
[----:B------:R-:W-:-:S02]  /*61c0*/  USHF.R.U32.HI UR35, URZ, UR29, UR35 ;  /* 0x0000001dff237299 */ /* 0x000fc40008011623 */
[----:B---3--:R-:W-:Y:S02]  /*61d0*/  USHF.R.U32.HI UR34, URZ, UR38, UR34 ;  /* 0x00000026ff227299 */ /* 0x008fe40008011622 */
[----:B------:R-:W-:Y:S02]  /*61e0*/  UISETP.NE.AND UP0, UPT, UR30, 0x1, UPT ;  /* 0x000000011e00788c */ /* 0x000fe4000bf05270 */
[----:B------:R-:W-:-:S11]  /*61f0*/  UISETP.NE.AND UP3, UPT, UR4, 0x1, UPT ;  /* 0x000000010400788c */ /* 0x000fd6000bf65270 */
.L_x_133:
[C---:B------:R-:W-:Y:S02]  /*6200*/  LEA R8, R10.reuse, UR17, 0x3 ;  /* 0x000000110a087c11 */ /* 0x040fe4000f8e18ff */
[----:B------:R-:W-:Y:S02]  /*6210*/  SHF.L.U32 R0, R9, 0x1f, RZ ;  /* 0x0000001f09007819 */ /* 0x000fe400000006ff */
[----:B------:R-:W-:Y:S02]  /*6220*/  LEA R4, R10, UR17, 0x4 ;  /* 0x000000110a047c11 */ /* 0x000fe4000f8e20ff */
[----:B--2---:R-:W2:Y:S02]  /*6230*/  SYNCS.PHASECHK.TRANS64.TRYWAIT P0, [R8+URZ+0x380], R0 ;  /* 0x00038000080075a7 */ /* 0x004ea400080011ff */
[----:B--2---:R-:W-:Y:S05]  /*6240*/  @!P0 BRA `(.L_x_126) ;  /* 0x0000004000688947 */ /* 0x004fea0003800000 */
.L_x_280:
[----:B------:R-:W3:Y:S01]  /*6250*/  LDS.128 R4, [R4+0x410] ;  /* 0x0004100004047984 */ /* 0x000ee20000000c00 */
[----:B------:R-:W-:Y:S01]  /*6260*/  UISETP.GE.AND UP0, UPT, UR42, 0x1, UPT ;  /* 0x000000012a00788c */ /* 0x000fe2000bf06270 */
[----:B------:R-:W-:Y:S01]  /*6270*/  @!PT LDS RZ, [RZ] ;  /* 0x00000000fffff984 */ /* 0x000fe20000000800 */
[----:B------:R-:W-:Y:S01]  /*6280*/  @!PT LDS RZ, [RZ] ;  /* 0x00000000fffff984 */ /* 0x000fe20000000800 */
[----:B------:R-:W-:Y:S01]  /*6290*/  @!PT LDS RZ, [RZ] ;  /* 0x00000000fffff984 */ /* 0x000fe20000000800 */
[----:B------:R-:W-:Y:S01]  /*62a0*/  @!PT LDS RZ, [RZ] ;  /* 0x00000000fffff984 */ /* 0x000fe20000000800 */
[----:B------:R4:W-:Y:S06]  /*62b0*/  MEMBAR.ALL.CTA ;  /* 0x0000000000007992 */ /* 0x0009ec0000008000 */
[----:B----4-:R-:W4:Y:S01]  /*62c0*/  FENCE.VIEW.ASYNC.S ;  /* 0x00000000000073c6 */ /* 0x010f220000000000 */
[----:B---3--:R-:W-:Y:S11]  /*62d0*/  LOP3.LUT P0, RZ, R6, 0x1, RZ, 0xc0, !PT ;  /* 0x0000000106ff7812 */ /* 0x008ff6000780c0ff */
[----:B------:R-:W-:Y:S02]  /*62e0*/  @!UPT UIADD3 URZ, UPT, UPT, URZ, URZ, URZ ;  /* 0x000000fffffff290 */ /* 0x000fe4000fffe0ff */
[----:B----4-:R-:W-:Y:S01]  /*62f0*/  VOTEU.ANY UP2, P0 ;  /* 0x0000000000ff7886 */ /* 0x010fe20000040100 */
[----:B------:R-:W-:Y:S11]  /*6300*/  PLOP3.LUT P0, PT, PT, PT, UP2, 0x80, 0x8 ;  /* 0x000000000008781c */ /* 0x000ff60003f0f028 */
[----:B------:R-:W-:Y:S02]  /*6310*/  @!UPT UIADD3 URZ, UPT, UPT, URZ, URZ, URZ ;  /* 0x000000fffffff290 */ /* 0x000fe4000fffe0ff */
[----:B--2---:R-:W-:Y:S02]  /*6320*/  @P0 SHF.R.U32.HI R0, RZ, 0x10, R5 ;  /* 0x00000010ff000819 */ /* 0x004fe40000011605 */
[----:B------:R-:W-:Y:S02]  /*6330*/  @P0 MOV R2, R4 ;  /* 0x0000000400020202 */ /* 0x000fe40000000f00 */
[----:B------:R-:W-:Y:S01]  /*6340*/  @P0 R2UR UR4, R0 ;  /* 0x00000000000402ca */ /* 0x000fe200000e0000 */
[----:B------:R-:W-:Y:S01]  /*6350*/  VIADD R0, R8, 0x390 ;  /* 0x0000039008007836 */ /* 0x000fe20000000000 */
[----:B------:R-:W-:Y:S02]  /*6360*/  @P0 LOP3.LUT R4, R5, 0xffff, RZ, 0xc0, !PT ;  /* 0x0000ffff05040812 */ /* 0x000fe400078ec0ff */
[----:B------:R-:W-:Y:S02]  /*6370*/  @P0 R2UR UR6, R2 ;  /* 0x00000000020602ca */ /* 0x000fe400000e0000 */
[----:B------:R-:W-:Y:S02]  /*6380*/  PRMT R0, RZ, 0x654, R0 ;  /* 0x00000654ff007816 */ /* 0x000fe40000000000 */
[----:B------:R-:W-:Y:S02]  /*6390*/  @P0 R2UR UR5, R4 ;  /* 0x00000000040502ca */ /* 0x000fe400000e0000 */
[----:B------:R2:W-:Y:S03]  /*63a0*/  SYNCS.ARRIVE.TRANS64.RED.A1T0 RZ, [R0+URZ], RZ ;  /* 0x000000ff00ff79a7 */ /* 0x0005e600081004ff */
[----:B------:R-:W-:Y:S04]  /*63b0*/  @UP2 UMOV UR25, UR4 ;  /* 0x0000000400192c82 */ /* 0x000fe80008000000 */
[----:B------:R-:W-:Y:S04]  /*63c0*/  @UP2 UMOV UR13, UR6 ;  /* 0x00000006000d2c82 */ /* 0x000fe80008000000 */
[----:B------:R-:W-:Y:S01]  /*63d0*/  @UP2 UMOV UR7, UR5 ;  /* 0x0000000500072c82 */ /* 0x000fe20008000000 */
[----:B------:R-:W-:Y:S05]  /*63e0*/  BRA.U !UP0, `(.L_x_127) ;  /* 0x0000000108c07547 */ /* 0x000fea000b800000 */
[----:B------:R-:W-:Y:S02]  /*63f0*/  UIMAD.WIDE.U32 UR10, UR7, UR31, URZ ;  /* 0x0000001f070a72a5 */ /* 0x000fe4000f8e00ff */
[----:B------:R-:W-:Y:S02]  /*6400*/  UP2UR UR12, UPR, URZ, 0x4 ;  /* 0x00000004ff0c7883 */ /* 0x000fe40008000000 */
[----:B------:R-:W-:Y:S02]  /*6410*/  UISETP.NE.AND UP2, UPT, UR30, 0x1, UPT ;  /* 0x000000011e00788c */ /* 0x000fe4000bf45270 */
[----:B------:R-:W-:Y:S02]  /*6420*/  UIMAD.WIDE.U32 UR18, UR13, UR28, URZ ;  /* 0x0000001c0d1272a5 */ /* 0x000fe4000f8e00ff */
[----:B------:R-:W-:Y:S02]  /*6430*/  USEL UR4, UR32, UR34, !UP2 ;  /* 0x0000002220047287 */ /* 0x000fe4000d000000 */
[----:B------:R-:W-:Y:S02]  /*6440*/  UISETP.NE.AND UP0, UPT, UR16, 0x1, UPT ;  /* 0x000000011000788c */ /* 0x000fe4000bf05270 */
[----:B------:R-:W-:Y:S02]  /*6450*/  UP2UR UR24, UPR, URZ, 0x2 ;  /* 0x00000002ff187883 */ /* 0x000fe40008000000 */
[----:B------:R-:W-:Y:S02]  /*6460*/  UISETP.NE.AND UP1, UPT, UR42, 0x1, UPT ;  /* 0x000000012a00788c */ /* 0x000fe4000bf25270 */
[----:B-1----:R-:W-:Y:S02]  /*6470*/  UIMAD.WIDE.U32 UR20, UR4, UR14, URZ ;  /* 0x0000000e041472a5 */ /* 0x002fe4000f8e00ff */
[----:B------:R-:W-:Y:S01]  /*6480*/  USEL UR8, UR33, UR35, !UP0 ;  /* 0x0000002321087287 */ /* 0x000fe2000c000000 */
[----:B------:R-:W-:Y:S02]  /*6490*/  UMOV UR5, UR11 ;  /* 0x0000000b00057c82 */ /* 0x000fe40008000000 */
[----:B------:R-:W-:Y:S02]  /*64a0*/  USHF.R.U32.HI UR6, URZ, UR38, UR5 ;  /* 0x00000026ff067299 */ /* 0x000fe40008011605 */
[----:B------:R-:W-:Y:S02]  /*64b0*/  UIMAD.WIDE.U32 UR22, UR8, UR14, URZ ;  /* 0x0000000e081672a5 */ /* 0x000fe4000f8e00ff */
[----:B------:R-:W-:Y:S02]  /*64c0*/  USEL UR6, UR7, UR6, !UP2 ;  /* 0x0000000607067287 */ /* 0x000fe4000d000000 */
[----:B------:R-:W-:Y:S02]  /*64d0*/  UISETP.NE.AND UP2, UPT, UR12, URZ, UPT ;  /* 0x000000ff0c00728c */ /* 0x000fe4000bf45270 */
[----:B------:R-:W-:Y:S01]  /*64e0*/  UIMAD.WIDE.U32 UR10, UR6, UR14, URZ ;  /* 0x0000000e060a72a5 */ /* 0x000fe2000f8e00ff */
[----:B------:R-:W-:Y:S02]  /*64f0*/  UMOV UR5, UR19 ;  /* 0x0000001300057c82 */ /* 0x000fe40008000000 */
[----:B------:R-:W-:Y:S03]  /*6500*/  USHF.R.U32.HI UR9, URZ, UR29, UR5 ;  /* 0x0000001dff097299 */ /* 0x000fe60008011605 */
[----:B------:R-:W-:Y:S02]  /*6510*/  UMOV UR5, UR21 ;  /* 0x0000001500057c82 */ /* 0x000fe40008000000 */
[----:B------:R-:W-:Y:S03]  /*6520*/  @UP1 USHF.R.U32.HI UR4, URZ, UR15, UR5 ;  /* 0x0000000fff041299 */ /* 0x000fe60008011605 */
[----:B------:R-:W-:Y:S01]  /*6530*/  UMOV UR5, UR23 ;  /* 0x0000001700057c82 */ /* 0x000fe20008000000 */
[----:B------:R-:W-:Y:S02]  /*6540*/  UIMAD UR4, UR42, UR4, URZ ;  /* 0x000000042a0472a4 */ /* 0x000fe4000f8e02ff */
[----:B------:R-:W-:Y:S02]  /*6550*/  @UP1 USHF.R.U32.HI UR8, URZ, UR15, UR5 ;  /* 0x0000000fff081299 */ /* 0x000fe40008011605 */
[----:B------:R-:W-:Y:S02]  /*6560*/  USEL UR5, UR13, UR9, !UP0 ;  /* 0x000000090d057287 */ /* 0x000fe4000c000000 */
[----:B------:R-:W-:Y:S02]  /*6570*/  UIMAD UR9, UR42, UR8, URZ ;  /* 0x000000082a0972a4 */ /* 0x000fe4000f8e02ff */
[----:B------:R-:W-:Y:S03]  /*6580*/  UISETP.GE.AND UP0, UPT, UR6, UR4, UPT ;  /* 0x000000040600728c */ /* 0x000fe6000bf06270 */
[----:B------:R-:W-:Y:S01]  /*6590*/  UMOV UR4, UR11 ;  /* 0x0000000b00047c82 */ /* 0x000fe20008000000 */
[----:B------:R-:W-:Y:S02]  /*65a0*/  UISETP.GE.OR UP0, UPT, UR5, UR9, UP0 ;  /* 0x000000090500728c */ /* 0x000fe40008706670 */
[----:B------:R-:W-:Y:S02]  /*65b0*/  USHF.R.U32.HI UR4, URZ, UR15, UR4 ;  /* 0x0000000fff047299 */ /* 0x000fe40008011604 */
[----:B------:R-:W-:Y:S02]  /*65c0*/  UIMAD.WIDE.U32 UR10, UR5, UR14, URZ ;  /* 0x0000000e050a72a5 */ /* 0x000fe4000f8e00ff */
[----:B------:R-:W-:Y:S04]  /*65d0*/  USEL UR12, UR6, UR4, !UP1 ;  /* 0x00000004060c7287 */ /* 0x000fe8000c800000 */
[----:B------:R-:W-:Y:S01]  /*65e0*/  UIADD3 UR9, UPT, UPT, -UR12, URZ, URZ ;  /* 0x000000ff0c097290 */ /* 0x000fe2000fffe1ff */
[----:B------:R-:W-:Y:S02]  /*65f0*/  @!UP0 UMOV UR4, UR11 ;  /* 0x0000000b00048c82 */ /* 0x000fe40008000000 */
[----:B------:R-:W-:Y:S02]  /*6600*/  @!UP0 USHF.R.U32.HI UR4, URZ, UR15, UR4 ;  /* 0x0000000fff048299 */ /* 0x000fe40008011604 */
[----:B------:R-:W-:Y:S02]  /*6610*/  UIMAD UR9, UR42, UR9, UR6 ;  /* 0x000000092a0972a4 */ /* 0x000fe4000f8e0206 */
[----:B------:R-:W-:Y:S02]  /*6620*/  @!UP0 USEL UR4, UR5, UR4, !UP1 ;  /* 0x0000000405048287 */ /* 0x000fe4000c800000 */
[----:B------:R-:W-:Y:S02]  /*6630*/  UISETP.NE.AND UP1, UPT, UR24, URZ, UPT ;  /* 0x000000ff1800728c */ /* 0x000fe4000bf25270 */
[----:B------:R-:W-:Y:S02]  /*6640*/  @!UP0 UIMAD UR9, UR8, UR9, UR4 ;  /* 0x00000009080982a4 */ /* 0x000fe4000f8e0204 */
[----:B------:R-:W-:Y:S02]  /*6650*/  @!UP0 UIADD3 UR10, UPT, UPT, UR12, -UR4, URZ ;  /* 0x800000040c0a8290 */ /* 0x000fe4000fffe0ff */
[----:B------:R-:W-:Y:S02]  /*6660*/  UIADD3 UR4, UPT, UPT, -UR5, URZ, URZ ;  /* 0x000000ff05047290 */ /* 0x000fe4000fffe1ff */
[----:B------:R-:W-:Y:S02]  /*6670*/  UIADD3 UR8, UPT, UPT, -UR6, URZ, URZ ;  /* 0x000000ff06087290 */ /* 0x000fe4000fffe1ff */
[----:B------:R-:W-:Y:S02]  /*6680*/  @!UP0 UIMAD UR6, UR10, UR42, UR5 ;  /* 0x0000002a0a0682a4 */ /* 0x000fe4000f8e0205 */
[----:B------:R-:W-:Y:S02]  /*6690*/  UIMAD UR13, UR16, UR4, UR13 ;  /* 0x00000004100d72a4 */ /* 0x000fe4000f8e020d */
[----:B------:R-:W-:Y:S01]  /*66a0*/  UIMAD UR7, UR30, UR8, UR7 ;  /* 0x000000081e0772a4 */ /* 0x000fe2000f8e0207 */
[----:B------:R-:W-:Y:S02]  /*66b0*/  @!UP0 UMOV UR5, UR9 ;  /* 0x0000000900058c82 */ /* 0x000fe40008000000 */
[----:B------:R-:W-:Y:S02]  /*66c0*/  UIMAD UR13, UR5, UR16, UR13 ;  /* 0x00000010050d72a4 */ /* 0x000fe4000f8e020d */
[----:B------:R-:W-:Y:S11]  /*66d0*/  UIMAD UR7, UR6, UR30, UR7 ;  /* 0x0000001e060772a4 */ /* 0x000ff6000f8e0207 */
[----:B------:R-:W-:Y:S01]  /*66e0*/  @!UPT UIADD3 URZ, UPT, UPT, URZ, URZ, URZ ;  /* 0x000000fffffff290 */ /* 0x000fe2000fffe0ff */
.L_x_127:
[----:B------:R-:W3:Y:S01]  /*66f0*/  @!UP3 LDCU.128 UR20, c[0x0][0xb10] ;  /* 0x00016200ff14b7ac */ /* 0x000ee20008000c00 */
[----:B------:R-:W-:Y:S02]  /*6700*/  ISETP.NE.U32.AND P0, PT, RZ, UR26, PT ;  /* 0x0000001aff007c0c */ /* 0x000fe4000bf05070 */
[----:B------:R-:W-:Y:S02]  /*6710*/  SHF.L.U32 R2, R11, 0x1f, RZ ;  /* 0x0000001f0b027819 */ /* 0x000fe400000006ff */
[----:B------:R-:W-:Y:S01]  /*6720*/  ISETP.NE.AND.EX P0, PT, RZ, UR27, PT, P0 ;  /* 0x0000001bff007c0c */ /* 0x000fe2000bf05300 */
[----:B------:R-:W4:Y:S01]  /*6730*/  @!UP3 LDCU UR5, c[0x0][0xb0c] ;  /* 0x00016180ff05b7ac */ /* 0x000f220008000800 */
[----:B---3--:R-:W-:Y:S07]  /*6740*/  UIMAD.WIDE.U32 UR8, UR13, UR20, URZ ;  /* 0x000000140d0872a5 */ /* 0x008fee000f8e00ff */
[----:B------:R-:W-:Y:S01]  /*6750*/  @!UP3 UMOV UR4, UR9 ;  /* 0x000000090004bc82 */ /* 0x000fe20008000000 */
[----:B----4-:R-:W-:Y:S02]  /*6760*/  @!UP3 UISETP.NE.AND UP0, UPT, UR5, 0x1, UPT ;  /* 0x000000010500b88c */ /* 0x010fe4000bf05270 */
[----:B------:R-:W-:Y:S02]  /*6770*/  @!UP3 USHF.R.U32.HI UR4, URZ, UR21, UR4 ;  /* 0x00000015ff04b299 */ /* 0x000fe40008011604 */
[----:B------:R-:W-:Y:S02]  /*6780*/  UIMAD.WIDE.U32 UR8, UR7, UR23, URZ ;  /* 0x00000017070872a5 */ /* 0x000fe4000f8e00ff */
[----:B------:R-:W-:Y:S02]  /*6790*/  @!UP3 USEL UR10, UR13, UR4, !UP0 ;  /* 0x000000040d0ab287 */ /* 0x000fe4000c000000 */
[----:B------:R-:W-:Y:S03]  /*67a0*/  @!UP3 UISETP.NE.AND UP0, UPT, UR22, 0x1, UPT ;  /* 0x000000011600b88c */ /* 0x000fe6000bf05270 */
[----:B------:R-:W-:Y:S02]  /*67b0*/  @!UP3 UMOV UR6, UR9 ;  /* 0x000000090006bc82 */ /* 0x000fe40008000000 */
[----:B------:R-:W3:Y:S02]  /*67c0*/  @!UP3 LDCU UR4, c[0x0][0xb20] ;  /* 0x00016400ff04b7ac */ /* 0x000ee40008000800 */
[----:B---3--:R-:W-:Y:S04]  /*67d0*/  @!UP3 USHF.R.U32.HI UR6, URZ, UR4, UR6 ;  /* 0x00000004ff06b299 */ /* 0x008fe80008011606 */
[----:B------:R-:W-:Y:S04]  /*67e0*/  @!UP3 USEL UR6, UR7, UR6, !UP0 ;  /* 0x000000060706b287 */ /* 0x000fe8000c000000 */
[----:B------:R-:W-:Y:S02]  /*67f0*/  @!UP3 UIADD3 UR4, UPT, UPT, -UR10, UR6, URZ ;  /* 0x000000060a04b290 */ /* 0x000fe4000fffe1ff */
[----:B------:R-:W-:Y:S02]  /*6800*/  @!UP3 UIADD3 UR6, UPT, UPT, UR10, -UR6, URZ ;  /* 0x800000060a06b290 */ /* 0x000fe4000fffe0ff */
[----:B------:R-:W-:Y:S02]  /*6810*/  @!UP3 UIMAD UR13, UR4, UR5, UR13 ;  /* 0x00000005040db2a4 */ /* 0x000fe4000f8e020d */
[----:B------:R-:W-:Y:S01]  /*6820*/  @!UP3 UIMAD UR7, UR6, UR22, UR7 ;  /* 0x000000160607b2a4 */ /* 0x000fe2000f8e0207 */
[----:B------:R-:W-:Y:S11]  /*6830*/  BRA.U UP4, `(.L_x_128) ;  /* 0x0000000104107547 */ /* 0x000ff6000b800000 */
[----:B------:R-:W-:Y:S04]  /*6840*/  MOV R4, UR37 ;  /* 0x0000002500047c02 */ /* 0x000fe80008000f00 */
[----:B------:R-:W-:Y:S04]  /*6850*/  SHF.L.U32 R4, R4, 0x1f, RZ ;  /* 0x0000001f04047819 */ /* 0x000fe800000006ff */
[----:B------:R-:W3:Y:S02]  /*6860*/  SYNCS.PHASECHK.TRANS64.TRYWAIT P1, [UR17+0x378], R4 ;  /* 0x00037804ff0075a7 */ /* 0x000ee40008021111 */
[----:B---3--:R-:W-:Y:S05]  /*6870*/  @!P1 BRA `(.L_x_129) ;  /* 0x0000003800f09947 */ /* 0x008fea0003800000 */
.L_x_128:
[----:B------:R-:W-:Y:S05]  /*6880*/  BRA.U !UP6, `(.L_x_130) ;  /* 0x000000010e387547 */ /* 0x000fea000b800000 */
[----:B------:R-:W-:Y:S01]  /*6890*/  UPLOP3.LUT UP1, UPT, UPT, UPT, UP5, 0x80, 0x8 ;  /* 0x000000000008789c */ /* 0x000fe20003f2f050 */
[----:B--2---:R-:W-:Y:S01]  /*68a0*/  HFMA2 R0, -RZ, RZ, 0, 5.9604644775390625e-08 ;  /* 0x00000001ff007431 */ /* 0x004fe200000001ff */
[----:B------:R-:W2:Y:S01]  /*68b0*/  LDCU.64 UR8, c[0x0][0x358] ;  /* 0x00006b00ff0877ac */ /* 0x000ea20008000a00 */
[----:B------:R-:W-:Y:S03]  /*68c0*/  IMAD.MOV.U32 R79, RZ, RZ, 0x1 ;  /* 0x00000001ff4f7424 */ /* 0x000fe600078e00ff */
[----:B------:R-:W-:Y:S05]  /*68d0*/  PLOP3.LUT P1, PT, PT, PT, UP1, 0x80, 0x8 ;  /* 0x000000000008781c */ /* 0x000fea0003f2f018 */
[----:B------:R-:W3:Y:S01]  /*68e0*/  @UP1 LDCU.64 UR4, c[0x0][0x888] ;  /* 0x00011100ff0417ac */ /* 0x000ee20008000a00 */
[----:B------:R-:W-:Y:S07]  /*68f0*/  @UP1 UIMAD UR6, UR36, UR26, URZ ;  /* 0x0000001a240612a4 */ /* 0x000fee000f8e02ff */
[----:B------:R-:W-:Y:S01]  /*6900*/  @!P1 PRMT R79, R0, 0x7610, R79 ;  /* 0x00007610004f9816 */ /* 0x000fe2000000004f */
[----:B---3--:R-:W-:Y:S06]  /*6910*/  @UP1 UIMAD.WIDE UR4, UR6, 0x4, UR4 ;  /* 0x00000004060418a5 */ /* 0x008fec000f8e0204 */
[----:B------:R-:W-:Y:S01]  /*6920*/  IMAD.U32 R4, RZ, RZ, UR4 ;  /* 0x00000004ff047e24 */ /* 0x000fe2000f8e00ff */
[----:B------:R-:W-:Y:S04]  /*6930*/  MOV R5, UR5 ;  /* 0x0000000500057c02 */ /* 0x000fe80008000f00 */
[----:B------:R-:W3:Y:S01]  /*6940*/  @!UP1 LDCU UR4, c[0x0][0x880] ;  /* 0x00011000ff0497ac */ /* 0x000ee20008000800 */
[----:B--2--5:R4:W5:Y:S02]  /*6950*/  @P1 LDG.E R39, desc[UR8][R4.64] ;  /* 0x0000000804271981 */ /* 0x024964000c1e1900 */
[----:B---34-:R-:W-:Y:S07]  /*6960*/  @!P1 IMAD.U32 R39, RZ, RZ, UR4 ;  /* 0x00000004ff279e24 */ /* 0x018fee000f8e00ff */
.L_x_130:
[----:B-----5:R-:W-:Y:S01]  /*6970*/  @!P0 FSETP.EQ.AND P2, PT, R39, RZ, PT ;  /* 0x000000ff2700820b */ /* 0x020fe20003f42000 */
[----:B------:R-:W-:Y:S01]  /*6980*/  @!UPT UIADD3 URZ, UPT, UPT, URZ, URZ, URZ ;  /* 0x000000fffffff290 */ /* 0x000fe2000fffe0ff */
[----:B------:R-:W-:Y:S11]  /*6990*/  @!P0 BRA `(.L_x_131) ;  /* 0x0000000000148947 */ /* 0x000ff60003800000 */
[----:B------:R-:W-:Y:S02]  /*69a0*/  LOP3.LUT P0, RZ, R79, 0xff, RZ, 0xc0, !PT ;  /* 0x000000ff4fff7812 */ /* 0x000fe4000780c0ff */
[----:B------:R-:W-:Y:S04]  /*69b0*/  PLOP3.LUT P2, PT, PT, PT, UP1, 0x80, 0x8 ;  /* 0x000000000008781c */ /* 0x000fe80003f4f018 */
[----:B------:R-:W-:Y:S07]  /*69c0*/  PLOP3.LUT P2, PT, P2, PT, PT, 0x8, 0x80 ;  /* 0x000000000080781c */ /* 0x000fee000174e170 */
[----:B------:R-:W-:Y:S11]  /*69d0*/  @P0 FSETP.EQ.AND P2, PT, R39, RZ, PT ;  /* 0x000000ff2700020b */ /* 0x000ff60003f42000 */
[----:B------:R-:W-:Y:S02]  /*69e0*/  @!UPT UIADD3 URZ, UPT, UPT, URZ, URZ, URZ ;  /* 0x000000fffffff290 */ /* 0x000fe4000fffe0ff */
.L_x_131:
[----:B------:R-:W3:Y:S01]  /*69f0*/  SYNCS.PHASECHK.TRANS64.TRYWAIT P0, [UR17+0x368], R2 ;  /* 0x00036802ff0075a7 */ /* 0x000ee20008001111 */
[----:B------:R-:W-:Y:S02]  /*6a00*/  ELECT P1, URZ, PT ;  /* 0x0000000000ff782f */ /* 0x000fe40003820000 */
[----:B------:R-:W-:Y:S01]  /*6a10*/  IADD3 R10, PT, PT, R10, 0x1, RZ ;  /* 0x000000010a0a7810 */ /* 0x000fe20007ffe0ff */
[----:B---3--:R-:W-:Y:S10]  /*6a20*/  @!P0 BRA `(.L_x_132) ;  /* 0x00000038009c8947 */ /* 0x008ff40003800000 */
.L_x_283:
[----:B------:R-:W-:Y:S01]  /*6a30*/  PLOP3.LUT P1, PT, P2, P1, PT, 0xf2, 0x2f ;  /* 0x00000000002f781c */ /* 0x000fe20001723e72 */
[----:B------:R-:W-:Y:S01]  /*6a40*/  UMOV UR18, 0x0 ;  /* 0x0000000000127882 */ /* 0x000fe20000000000 */
[----:B------:R-:W-:Y:S01]  /*6a50*/  UMOV UR19, 0x10000000 ;  /* 0x1000000000137882 */ /* 0x000fe20000000000 */
[----:B------:R-:W-:Y:S01]  /*6a60*/  UMOV UR12, UR36 ;  /* 0x00000024000c7c82 */ /* 0x000fe20008000000 */
[----:B------:R-:W-:Y:S01]  /*6a70*/  LOP3.LUT R11, R11, 0x1, RZ, 0x3c, !PT ;  /* 0x000000010b0b7812 */ /* 0x000fe200078e3cff */
[----:B------:R-:W-:Y:S01]  /*6a80*/  UMOV UR36, UR25 ;  /* 0x0000001900247c82 */ /* 0x000fe20008000000 */
[----:B------:R-:W-:Y:S07]  /*6a90*/  UPLOP3.LUT UP4, UPT, UPT, UPT, UPT, 0x80, 0x8 ;  /* 0x000000000008789c */ /* 0x000fee0003f8f070 */
[----:B--2---:R-:W-:Y:S01]  /*6aa0*/  @!P1 IADD3 R2, P0, PT, R12, 0x580, RZ ;  /* 0x000005800c029810 */ /* 0x004fe20007f1e0ff */
[----:B------:R-:W-:Y:S03]  /*6ab0*/  VOTEU.ALL UP0, P1 ;  /* 0x0000000000ff7886 */ /* 0x000fe60000800000 */
[----:B------:R-:W-:Y:S01]  /*6ac0*/  @!P1 R2UR UR5, R2 ;  /* 0x00000000020592ca */ /* 0x000fe200000e0000 */
[----:B------:R-:W-:Y:S01]  /*6ad0*/  @!P1 IMAD.X R0, RZ, RZ, R13, P0 ;  /* 0x000000ffff009224 */ /* 0x000fe200000e060d */
[----:B------:R-:W-:Y:S01]  /*6ae0*/  @!UP0 USHF.L.U32 UR10, UR45, 0x6, URZ ;  /* 0x000000062d0a8899 */ /* 0x000fe200080006ff */
[----:B------:R-:W-:Y:S01]  /*6af0*/  ISETP.NE.AND P0, PT, R10, 0x2, PT ;  /* 0x000000020a00780c */ /* 0x000fe20003f05270 */
[----:B------:R-:W-:Y:S02]  /*6b00*/  @!UP0 USHF.L.U32 UR11, UR46, 0x6, URZ ;  /* 0x000000062e0b8899 */ /* 0x000fe400080006ff */
[----:B------:R-:W-:Y:S01]  /*6b10*/  @!P1 R2UR UR4, R0 ;  /* 0x00000000000492ca */ /* 0x000fe200000e0000 */
[----:B------:R-:W-:Y:S01]  /*6b20*/  @!UP0 UIADD3 UR8, UPT, UPT, UR17, 0x600, URZ ;  /* 0x0000060011088890 */ /* 0x000fe2000fffe0ff */
[----:B------:R-:W-:Y:S01]  /*6b30*/  SEL R0, RZ, 0x1, P0 ;  /* 0x00000001ff007807 */ /* 0x000fe20000000000 */
[----:B------:R-:W-:Y:S01]  /*6b40*/  @!UP0 UIADD3 UR9, UPT, UPT, UR17, 0x360, URZ ;  /* 0x0000036011098890 */ /* 0x000fe2000fffe0ff */
[----:B------:R-:W-:Y:S01]  /*6b50*/  SEL R10, R10, RZ, P0 ;  /* 0x000000ff0a0a7207 */ /* 0x000fe20000000000 */
[----:B------:R-:W-:Y:S01]  /*6b60*/  VOTEU.ALL UP0, P1 ;  /* 0x0000000000ff7886 */ /* 0x000fe20000800000 */
[----:B------:R-:W-:Y:S01]  /*6b70*/  LOP3.LUT R9, R9, R0, RZ, 0x3c, !PT ;  /* 0x0000000009097212 */ /* 0x000fe200078e3cff */
[----:B------:R-:W-:Y:S01]  /*6b80*/  IMAD.U32 R4, RZ, RZ, UR5 ;  /* 0x00000005ff047e24 */ /* 0x000fe2000f8e00ff */
[----:B------:R-:W-:Y:S02]  /*6b90*/  UIADD3 UR45, UPT, UPT, UR7, UR60, URZ ;  /* 0x0000003c072d7290 */ /* 0x000fe4000fffe0ff */
[----:B------:R-:W-:Y:S03]  /*6ba0*/  UIADD3 UR46, UPT, UPT, UR13, UR57, URZ ;  /* 0x000000390d2e7290 */ /* 0x000fe6000fffe0ff */
[----:B------:R-:W-:Y:S01]  /*6bb0*/  IMAD.U32 R5, RZ, RZ, UR4 ;  /* 0x00000004ff057e24 */ /* 0x000fe2000f8e00ff */
[----:B------:R-:W-:Y:S04]  /*6bc0*/  @!P1 R2UR UR4, R4 ;  /* 0x00000000040492ca */ /* 0x000fe800000e0000 */
[----:B------:R-:W-:Y:S11]  /*6bd0*/  @!P1 R2UR UR5, R5 ;  /* 0x00000000050592ca */ /* 0x000ff600000e0000 */
[----:B------:R-:W-:Y:S02]  /*6be0*/  @!UPT UIADD3 URZ, UPT, UPT, URZ, URZ, URZ ;  /* 0x000000fffffff290 */ /* 0x000fe4000fffe0ff */
[----:B------:R2:W-:Y:S01]  /*6bf0*/  @!UP0 UTMALDG.3D [UR8], [UR4], desc[UR18] ;  /* 0x00001208040085b4 */ /* 0x0005e20008011000 */
[----:B------:R2:W-:Y:S01]  /*6c00*/  @!P1 SYNCS.ARRIVE.TRANS64.RED.A0TR RZ, [UR17+0x360], R3 ;  /* 0x00036003ffff99a7 */ /* 0x0005e20008300411 */
[----:B------:R-:W-:Y:S01]  /*6c10*/  SYNCS.ARRIVE.TRANS64.RED.A1T0 RZ, [UR52], RZ ;  /* 0x000000ffffff79a7 */ /* 0x000fe20008100434 */
[----:B------:R-:W-:Y:S05]  /*6c20*/  BRA.U UP2, `(.L_x_133) ;  /* 0xfffffff502747547 */ /* 0x000fea000b83ffff */
[----:B------:R-:W-:Y:S07]  /*6c30*/  MOV R0, UR17 ;  /* 0x0000001100007c02 */ /* 0x000fee0008000f00 */
.L_x_134:
[----:B---3--:R-:W-:-:S04]  /*6c40*/  SHF.L.U32 R2, R11, 0x1f, RZ ;  /* 0x0000001f0b027819 */ /* 0x008fc800000006ff */
[----:B------:R3:W4:Y:S03]  /*6c50*/  SYNCS.PHASECHK.TRANS64.TRYWAIT P0, [R0+URZ+0x368], R2 ;  /* 0x00036802000075a7 */ /* 0x00072600080011ff */
[----:B----4-:R-:W-:Y:S05]  /*6c60*/  @!P0 NANOSLEEP.SYNCS 0x989680 ;  /* 0x009896800000895d */ /* 0x010fea0003900000 */
[----:B------:R-:W4:Y:S02]  /*6c70*/  @!P0 SYNCS.PHASECHK.TRANS64 P0, [R0+URZ+0x368], R2 ;  /* 0x00036802000085a7 */ /* 0x000f2400080010ff */
[----:B-12-4-:R-:W-:Y:S05]  /*6c80*/  @P0 EXIT ;  /* 0x000000000000094d */ /* 0x016fea0003800000 */
[----:B------:R-:W-:Y:S05]  /*6c90*/  BRA `(.L_x_134) ;  /* 0xfffffffc00e87947 */ /* 0x000fea000383ffff */
.L_x_125:
[----:B------:R-:W-:-:S06]  /*6ca0*/  UISETP.GE.AND UP0, UPT, UR18, 0x4, UPT ;  /* 0x000000041200788c */ /* 0x000fcc000bf06270 */
[----:B------:R-:W-:-:S13]  /*6cb0*/  PLOP3.LUT P0, PT, PT, PT, UP0, 0x80, 0x8 ;  /* 0x000000000008781c */ /* 0x000fda0003f0f008 */
[----:B-1----:R-:W-:Y:S05]  /*6cc0*/  @!P0 EXIT ;  /* 0x000000000000894d */ /* 0x002fea0003800000 */
[----:B------:R-:W-:Y:S01]  /*6cd0*/  BAR.SYNC.DEFER_BLOCKING 0x6, 0xa0 ;  /* 0x0182800000007b1d */ /* 0x000fe20000010000 */
[C---:B------:R-:W-:Y:S02]  /*6ce0*/  IMAD.SHL.U32 R7, R76.reuse, 0x40, RZ ;  /* 0x000000404c077824 */ /* 0x040fe400078e00ff */
[----:B------:R-:W-:Y:S02]  /*6cf0*/  HFMA2 R81, -RZ, RZ, 0, 0 ;  /* 0x00000000ff517431 */ /* 0x000fe400000001ff */
[C---:B------:R-:W-:Y:S01]  /*6d00*/  IMAD.SHL.U32 R4, R76.reuse, 0x20, RZ ;  /* 0x000000204c047824 */ /* 0x040fe200078e00ff */
[----:B------:R-:W-:Y:S01]  /*6d10*/  CS2R R82, SRZ ;  /* 0x0000000000527805 */ /* 0x000fe2000001ff00 */
[----:B------:R-:W-:Y:S01]  /*6d20*/  IMAD.SHL.U32 R6, R76, 0x2, RZ ;  /* 0x000000024c067824 */ /* 0x000fe200078e00ff */
[----:B------:R-:W-:Y:S01]  /*6d30*/  UMOV UR44, 0x400 ;  /* 0x00000400002c7882 */ /* 0x000fe20000000000 */
[----:B------:R-:W-:Y:S01]  /*6d40*/  LOP3.LUT R5, R7, 0x180, RZ, 0xc0, !PT ;  /* 0x0000018007057812 */ /* 0x000fe200078ec0ff */
[----:B------:R-:W-:Y:S01]  /*6d50*/  ULEA UR44, UR52, UR44, 0x18 ;  /* 0x0000002c342c7291 */ /* 0x000fe2000f8ec0ff */
[----:B------:R-:W-:Y:S01]  /*6d60*/  LOP3.LUT R4, R4, 0xc00, RZ, 0xc0, !PT ;  /* 0x00000c0004047812 */ /* 0x000fe200078ec0ff */
[----:B------:R-:W1:Y:S01]  /*6d70*/  LDC.64 R72, c[0x0][0x888] ;  /* 0x00022200ff487b82 */ /* 0x000e620000000a00 */
[----:B------:R-:W-:Y:S01]  /*6d80*/  LOP3.LUT R6, R5, 0x20, R6, 0xf8, !PT ;  /* 0x0000002005067812 */ /* 0x000fe200078ef806 */
[----:B------:R-:W-:Y:S01]  /*6d90*/  IMAD.SHL.U32 R5, R76, 0x8, RZ ;  /* 0x000000084c057824 */ /* 0x000fe200078e00ff */
[----:B------:R-:W-:Y:S01]  /*6da0*/  LOP3.LUT R4, R4, 0x40, R7, 0xf8, !PT ;  /* 0x0000004004047812 */ /* 0x000fe200078ef807 */
[----:B------:R-:W-:Y:S01]  /*6db0*/  IMAD.U32 R37, R76, 0x10000, RZ ;  /* 0x000100004c257824 */ /* 0x000fe200078e00ff */
[----:B------:R-:W-:Y:S01]  /*6dc0*/  UIADD3 UR4, UPT, UPT, UR44, 0x1600, URZ ;  /* 0x000016002c047890 */ /* 0x000fe2000fffe0ff */
[----:B------:R-:W-:Y:S01]  /*6dd0*/  IMAD.MOV.U32 R36, RZ, RZ, RZ ;  /* 0x000000ffff247224 */ /* 0x000fe200078e00ff */
[----:B------:R-:W-:Y:S01]  /*6de0*/  LOP3.LUT R5, R6, 0x30, R5, 0x78, !PT ;  /* 0x0000003006057812 */ /* 0x000fe200078e7805 */
[----:B------:R-:W2:Y:S01]  /*6df0*/  LDC.64 R74, c[0x0][0x890] ;  /* 0x00022400ff4a7b82 */ /* 0x000ea20000000a00 */
[----:B------:R-:W-:Y:S01]  /*6e00*/  LOP3.LUT R4, R4, 0x200, R7, 0xf8, !PT ;  /* 0x0000020004047812 */ /* 0x000fe200078ef807 */
[----:B------:R-:W-:Y:S01]  /*6e10*/  IMAD.MOV.U32 R84, RZ, RZ, RZ ;  /* 0x000000ffff547224 */ /* 0x000fe200078e00ff */
[----:B------:R-:W-:Y:S01]  /*6e20*/  LOP3.LUT R37, R37, 0x600000, RZ, 0xc0, !PT ;  /* 0x0060000025257812 */ /* 0x000fe200078ec0ff */
[----:B------:R-:W-:Y:S01]  /*6e30*/  IMAD.U32 R85, RZ, RZ, UR4 ;  /* 0x00000004ff557e24 */ /* 0x000fe2000f8e00ff */
[----:B------:R-:W-:Y:S01]  /*6e40*/  LOP3.LUT R78, R4, R5, RZ, 0xfc, !PT ;  /* 0x00000005044e7212 */ /* 0x000fe200078efcff */
[----:B------:R-:W3:Y:S01]  /*6e50*/  LDS R0, [UR44+0x430] ;  /* 0x0004302cff007984 */ /* 0x000ee20008000800 */
[----:B------:R-:W-:Y:S01]  /*6e60*/  IMAD.SHL.U32 R4, R76, 0x10, RZ ;  /* 0x000000104c047824 */ /* 0x000fe200078e00ff */
[----:B------:R-:W4:Y:S01]  /*6e70*/  LDC.64 R70, c[0x0][0x8b0] ;  /* 0x00022c00ff467b82 */ /* 0x000f220000000a00 */
[----:B------:R-:W-:Y:S01]  /*6e80*/  IADD3 R77, PT, PT, R78, UR44, RZ ;  /* 0x0000002c4e4d7c10 */ /* 0x000fe2000fffe0ff */
[----:B------:R-:W1:Y:S02]  /*6e90*/  LDCU UR54, c[0x0][0x370] ;  /* 0x00006e00ff3677ac */ /* 0x000e640008000800 */
[----:B------:R-:W-:Y:S01]  /*6ea0*/  LOP3.LUT R4, R4, 0x20, RZ, 0xc0, !PT ;  /* 0x0000002004047812 */ /* 0x000fe200078ec0ff */
[----:B------:R-:W1:Y:S03]  /*6eb0*/  LDCU.64 UR62, c[0x0][0x348] ;  /* 0x00006900ff3e77ac */ /* 0x000e660008000a00 */
[----:B------:R-:W1:Y:S01]  /*6ec0*/  LDC.64 R68, c[0x0][0x8a8] ;  /* 0x00022a00ff447b82 */ /* 0x000e620000000a00 */
[----:B------:R-:W-:Y:S01]  /*6ed0*/  IADD3 R77, PT, PT, -R4, 0x600, R77 ;  /* 0x00000600044d7810 */ /* 0x000fe20007ffe14d */
[----:B------:R-:W1:Y:S01]  /*6ee0*/  LDCU UR43, c[0x0][0xb0c] ;  /* 0x00016180ff2b77ac */ /* 0x000e620008000800 */
[----:B------:R-:W1:Y:S01]  /*6ef0*/  LDCU UR39, c[0x0][0xb30] ;  /* 0x00016600ff2777ac */ /* 0x000e620008000800 */
[----:B------:R-:W1:Y:S01]  /*6f00*/  LDCU.64 UR58, c[0x0][0x888] ;  /* 0x00011100ff3a77ac */ /* 0x000e620008000a00 */
[----:B------:R-:W1:Y:S01]  /*6f10*/  LDCU.64 UR40, c[0x0][0xb28] ;  /* 0x00016500ff2877ac */ /* 0x000e620008000a00 */
[----:B------:R-:W1:Y:S01]  /*6f20*/  LDCU.128 UR48, c[0x0][0xb10] ;  /* 0x00016200ff3077ac */ /* 0x000e620008000c00 */
[----:B------:R-:W1:Y:S01]  /*6f30*/  LDCU UR53, c[0x0][0x374] ;  /* 0x00006e80ff3577ac */ /* 0x000e620008000800 */
[----:B------:R-:W-:Y:S01]  /*6f40*/  UIADD3 UR56, UPT, UPT, UR44, 0x600, URZ ;  /* 0x000006002c387890 */ /* 0x000fe2000fffe0ff */
[----:B---3--:R-:W-:-:S11]  /*6f50*/  IMAD.IADD R37, R0, 0x1, R37 ;  /* 0x0000000100257824 */ /* 0x008fd600078e0225 */
.L_x_152:
[----:B------:R-:W-:Y:S02]  /*6f60*/  LEA R3, R81, UR44, 0x3 ;  /* 0x0000002c51037c11 */ /* 0x000fe4000f8e18ff */
[----:B------:R-:W-:Y:S02]  /*6f70*/  SHF.L.U32 R0, R83, 0x1f, RZ ;  /* 0x0000001f53007819 */ /* 0x000fe400000006ff */
[----:B-1----:R-:W-:Y:S02]  /*6f80*/  LEA R4, R81, UR44, 0x4 ;  /* 0x0000002c51047c11 */ /* 0x002fe4000f8e20ff */
[----:B------:R-:W3:Y:S02]  /*6f90*/  SYNCS.PHASECHK.TRANS64.TRYWAIT P0, [R3+URZ+0x380], R0 ;  /* 0x00038000030075a7 */ /* 0x000ee400080011ff */
[----:B--23--:R-:W-:Y:S05]  /*6fa0*/  @!P0 BRA `(.L_x_135) ;  /* 0x0000003400548947 */ /* 0x00cfea0003800000 */
.L_x_284:
[----:B------:R-:W1:Y:S01]  /*6fb0*/  LDS.128 R4, [R4+0x410] ;  /* 0x0004100004047984 */ /* 0x000e620000000c00 */
[----:B------:R-:W-:Y:S01]  /*6fc0*/  UISETP.GE.AND UP0, UPT, UR42, 0x1, UPT ;  /* 0x000000012a00788c */ /* 0x000fe2000bf06270 */
[----:B------:R-:W-:Y:S01]  /*6fd0*/  @!PT LDS RZ, [RZ] ;  /* 0x00000000fffff984 */ /* 0x000fe20000000800 */
[----:B------:R-:W-:Y:S01]  /*6fe0*/  @!PT LDS RZ, [RZ] ;  /* 0x00000000fffff984 */ /* 0x000fe20000000800 */
[----:B------:R-:W-:Y:S01]  /*6ff0*/  @!PT LDS RZ, [RZ] ;  /* 0x00000000fffff984 */ /* 0x000fe20000000800 */
[----:B------:R-:W-:Y:S01]  /*7000*/  @!PT LDS RZ, [RZ] ;  /* 0x00000000fffff984 */ /* 0x000fe20000000800 */
[----:B------:R2:W-:Y:S06]  /*7010*/  MEMBAR.ALL.CTA ;  /* 0x0000000000007992 */ /* 0x0005ec0000008000 */
[----:B--2---:R-:W2:Y:S01]  /*7020*/  FENCE.VIEW.ASYNC.S ;  /* 0x00000000000073c6 */ /* 0x004ea20000000000 */
[----:B-1----:R-:W-:Y:S11]  /*7030*/  LOP3.LUT P0, RZ, R6, 0x1, RZ, 0xc0, !PT ;  /* 0x0000000106ff7812 */ /* 0x002ff6000780c0ff */
[----:B------:R-:W-:Y:S02]  /*7040*/  @!UPT UIADD3 URZ, UPT, UPT, URZ, URZ, URZ ;  /* 0x000000fffffff290 */ /* 0x000fe4000fffe0ff */
[----:B--2---:R-:W-:Y:S01]  /*7050*/  VOTEU.ANY UP1, P0 ;  /* 0x0000000000ff7886 */ /* 0x004fe20000020100 */
[----:B------:R-:W-:Y:S01]  /*7060*/  PLOP3.LUT P0, PT, PT, PT, UP1, 0x80, 0x8 ;  /* 0x000000000008781c */ /* 0x000fe20003f0f018 */
[----:B------:R-:W-:Y:S11]  /*7070*/  UP2UR UR47, UPR, URZ, 0x2 ;  /* 0x00000002ff2f7883 */ /* 0x000ff60008000000 */
[----:B------:R-:W-:Y:S01]  /*7080*/  @!UPT UIADD3 URZ, UPT, UPT, URZ, URZ, URZ ;  /* 0x000000fffffff290 */ /* 0x000fe2000fffe0ff */
[----:B---3--:R-:W-:Y:S02]  /*7090*/  @P0 SHF.R.U32.HI R0, RZ, 0x10, R5 ;  /* 0x00000010ff000819 */ /* 0x008fe40000011605 */
        /* <DEDUP_REMOVED lines=12> */
[----:B------:R-:W2:Y:S01]  /*7160*/  LDCU UR12, c[0x0][0xb20] ;  /* 0x00016400ff0c77ac */ /* 0x000ea20008000800 */
[----:B------:R-:W-:Y:S02]  /*7170*/  UIMAD.WIDE.U32 UR4, UR53, UR51, URZ ;  /* 0x00000033350472a5 */ /* 0x000fe4000f8e00ff */
[----:B------:R-:W-:Y:S02]  /*7180*/  UIMAD.WIDE.U32 UR6, UR54, UR48, URZ ;  /* 0x00000030360672a5 */ /* 0x000fe4000f8e00ff */
[----:B------:R-:W-:Y:S02]  /*7190*/  UISETP.NE.AND UP0, UPT, UR50, 0x1, UPT ;  /* 0x000000013200788c */ /* 0x000fe4000bf05270 */
[----:B------:R-:W-:Y:S02]  /*71a0*/  UIMAD.WIDE.U32 UR8, UR37, UR51, URZ ;  /* 0x00000033250872a5 */ /* 0x000fe4000f8e00ff */
[----:B------:R-:W-:Y:S02]  /*71b0*/  UIMAD.WIDE.U32 UR10, UR38, UR48, URZ ;  /* 0x00000030260a72a5 */ /* 0x000fe4000f8e00ff */
[----:B------:R-:W-:Y:S02]  /*71c0*/  UISETP.NE.AND UP1, UPT, UR43, 0x1, UPT ;  /* 0x000000012b00788c */ /* 0x000fe4000bf25270 */
[----:B------:R-:W-:Y:S01]  /*71d0*/  UISETP.NE.AND UP2, UPT, UR42, 0x1, UPT ;  /* 0x000000012a00788c */ /* 0x000fe2000bf45270 */
[----:B------:R-:W-:Y:S02]  /*71e0*/  UMOV UR4, UR5 ;  /* 0x0000000500047c82 */ /* 0x000fe40008000000 */
[----:B--2---:R-:W-:Y:S03]  /*71f0*/  USHF.R.U32.HI UR5, URZ, UR12, UR4 ;  /* 0x0000000cff057299 */ /* 0x004fe60008011604 */
[----:B------:R-:W-:Y:S02]  /*7200*/  UMOV UR4, UR7 ;  /* 0x0000000700047c82 */ /* 0x000fe40008000000 */
[----:B------:R-:W-:Y:S02]  /*7210*/  USHF.R.U32.HI UR7, URZ, UR49, UR4 ;  /* 0x00000031ff077299 */ /* 0x000fe40008011604 */
[----:B------:R-:W-:Y:S02]  /*7220*/  USEL UR4, UR53, UR5, !UP0 ;  /* 0x0000000535047287 */ /* 0x000fe4000c000000 */
[----:B------:R-:W-:Y:S01]  /*7230*/  USEL UR7, UR54, UR7, !UP1 ;  /* 0x0000000736077287 */ /* 0x000fe2000c800000 */
[----:B------:R-:W-:Y:S01]  /*7240*/  UMOV UR5, UR9 ;  /* 0x0000000900057c82 */ /* 0x000fe20008000000 */
[----:B------:R-:W-:Y:S02]  /*7250*/  UIMAD.WIDE.U32 UR8, UR4, UR40, URZ ;  /* 0x00000028040872a5 */ /* 0x000fe4000f8e00ff */
[----:B------:R-:W-:Y:S03]  /*7260*/  USHF.R.U32.HI UR6, URZ, UR12, UR5 ;  /* 0x0000000cff067299 */ /* 0x000fe60008011605 */
[----:B------:R-:W-:Y:S01]  /*7270*/  UMOV UR5, UR11 ;  /* 0x0000000b00057c82 */ /* 0x000fe20008000000 */
[----:B------:R-:W-:Y:S02]  /*7280*/  UIMAD.WIDE.U32 UR10, UR7, UR40, URZ ;  /* 0x00000028070a72a5 */ /* 0x000fe4000f8e00ff */
[----:B------:R-:W-:Y:S02]  /*7290*/  USHF.R.U32.HI UR12, URZ, UR49, UR5 ;  /* 0x00000031ff0c7299 */ /* 0x000fe40008011605 */
[----:B------:R-:W-:Y:S01]  /*72a0*/  USEL UR6, UR37, UR6, !UP0 ;  /* 0x0000000625067287 */ /* 0x000fe2000c000000 */
[----:B------:R-:W-:Y:S02]  /*72b0*/  UMOV UR5, UR9 ;  /* 0x0000000900057c82 */ /* 0x000fe40008000000 */
[----:B------:R-:W-:Y:S01]  /*72c0*/  UMOV UR10, UR11 ;  /* 0x0000000b000a7c82 */ /* 0x000fe20008000000 */
[----:B------:R-:W-:Y:S02]  /*72d0*/  @UP2 USHF.R.U32.HI UR4, URZ, UR41, UR5 ;  /* 0x00000029ff042299 */ /* 0x000fe40008011605 */
[----:B------:R-:W-:Y:S02]  /*72e0*/  @UP2 USHF.R.U32.HI UR7, URZ, UR41, UR10 ;  /* 0x00000029ff072299 */ /* 0x000fe4000801160a */
[----:B------:R-:W-:Y:S02]  /*72f0*/  UIMAD UR4, UR42, UR4, URZ ;  /* 0x000000042a0472a4 */ /* 0x000fe4000f8e02ff */
[----:B------:R-:W-:Y:S02]  /*7300*/  UIMAD.WIDE.U32 UR10, UR6, UR40, URZ ;  /* 0x00000028060a72a5 */ /* 0x000fe4000f8e00ff */
[----:B------:R-:W-:Y:S02]  /*7310*/  USEL UR5, UR38, UR12, !UP1 ;  /* 0x0000000c26057287 */ /* 0x000fe4000c800000 */
[----:B------:R-:W-:Y:S02]  /*7320*/  UIMAD UR8, UR42, UR7, URZ ;  /* 0x000000072a0872a4 */ /* 0x000fe4000f8e02ff */
[----:B------:R-:W-:Y:S03]  /*7330*/  UISETP.GE.AND UP0, UPT, UR6, UR4, UPT ;  /* 0x000000040600728c */ /* 0x000fe6000bf06270 */
[----:B------:R-:W-:Y:S01]  /*7340*/  UMOV UR4, UR11 ;  /* 0x0000000b00047c82 */ /* 0x000fe20008000000 */
[----:B------:R-:W-:Y:S02]  /*7350*/  UISETP.GE.OR UP0, UPT, UR5, UR8, UP0 ;  /* 0x000000080500728c */ /* 0x000fe40008706670 */
[----:B------:R-:W-:Y:S02]  /*7360*/  USHF.R.U32.HI UR4, URZ, UR41, UR4 ;  /* 0x00000029ff047299 */ /* 0x000fe40008011604 */
[----:B------:R-:W-:Y:S02]  /*7370*/  UIMAD.WIDE.U32 UR8, UR5, UR40, URZ ;  /* 0x00000028050872a5 */ /* 0x000fe4000f8e00ff */
[----:B------:R-:W-:Y:S02]  /*7380*/  USEL UR11, UR6, UR4, !UP2 ;  /* 0x00000004060b7287 */ /* 0x000fe4000d000000 */
[----:B------:R-:W-:Y:S02]  /*7390*/  UIADD3 UR8, UPT, UPT, -UR5, URZ, URZ ;  /* 0x000000ff05087290 */ /* 0x000fe4000fffe1ff */
[----:B------:R-:W-:Y:S01]  /*73a0*/  UIADD3 UR10, UPT, UPT, -UR11, URZ, URZ ;  /* 0x000000ff0b0a7290 */ /* 0x000fe2000fffe1ff */
[----:B------:R-:W-:Y:S01]  /*73b0*/  @!UP0 UMOV UR4, UR9 ;  /* 0x0000000900048c82 */ /* 0x000fe20008000000 */
[----:B------:R-:W-:Y:S02]  /*73c0*/  UIADD3 UR9, UPT, UPT, -UR6, URZ, URZ ;  /* 0x000000ff06097290 */ /* 0x000fe4000fffe1ff */
[----:B------:R-:W-:Y:S02]  /*73d0*/  @!UP0 USHF.R.U32.HI UR4, URZ, UR41, UR4 ;  /* 0x00000029ff048299 */ /* 0x000fe40008011604 */
[----:B------:R-:W-:Y:S02]  /*73e0*/  UIMAD UR10, UR42, UR10, UR6 ;  /* 0x0000000a2a0a72a4 */ /* 0x000fe4000f8e0206 */
[----:B------:R-:W-:Y:S04]  /*73f0*/  @!UP0 USEL UR4, UR5, UR4, !UP2 ;  /* 0x0000000405048287 */ /* 0x000fe8000d000000 */
[----:B------:R-:W-:Y:S02]  /*7400*/  @!UP0 UIMAD UR10, UR7, UR10, UR4 ;  /* 0x0000000a070a82a4 */ /* 0x000fe4000f8e0204 */
[----:B------:R-:W-:Y:S02]  /*7410*/  @!UP0 UIADD3 UR11, UPT, UPT, UR11, -UR4, URZ ;  /* 0x800000040b0b8290 */ /* 0x000fe4000fffe0ff */
[----:B------:R-:W-:Y:S02]  /*7420*/  UIMAD UR7, UR43, UR8, UR38 ;  /* 0x000000082b0772a4 */ /* 0x000fe4000f8e0226 */
[----:B------:R-:W-:Y:S02]  /*7430*/  @!UP0 UIMAD UR6, UR11, UR42, UR5 ;  /* 0x0000002a0b0682a4 */ /* 0x000fe4000f8e0205 */
[----:B------:R-:W-:Y:S01]  /*7440*/  UIMAD UR4, UR50, UR9, UR37 ;  /* 0x00000009320472a4 */ /* 0x000fe2000f8e0225 */
[----:B------:R-:W-:Y:S02]  /*7450*/  @!UP0 UMOV UR5, UR10 ;  /* 0x0000000a00058c82 */ /* 0x000fe40008000000 */
[----:B------:R-:W-:Y:S02]  /*7460*/  UIMAD UR38, UR5, UR43, UR7 ;  /* 0x0000002b052672a4 */ /* 0x000fe4000f8e0207 */
[----:B------:R-:W-:Y:S11]  /*7470*/  UIMAD UR37, UR6, UR50, UR4 ;  /* 0x00000032062572a4 */ /* 0x000ff6000f8e0204 */
[----:B------:R-:W-:Y:S01]  /*7480*/  @!UPT UIADD3 URZ, UPT, UPT, URZ, URZ, URZ ;  /* 0x000000fffffff290 */ /* 0x000fe2000fffe0ff */
.L_x_136:
[----:B------:R-:W-:Y:S01]  /*7490*/  UISETP.NE.AND UP0, UPT, UR39, 0x1, UPT ;  /* 0x000000012700788c */ /* 0x000fe2000bf05270 */
[----:B------:R-:W-:Y:S10]  /*74a0*/  IADD3 R81, PT, PT, R81, 0x1, RZ ;  /* 0x0000000151517810 */ /* 0x000ff40007ffe0ff */
[----:B------:R-:W2:Y:S01]  /*74b0*/  @!UP0 LDCU.128 UR12, c[0x0][0xb10] ;  /* 0x00016200ff0c87ac */ /* 0x000ea20008000c00 */
[----:B------:R-:W3:Y:S01]  /*74c0*/  @!UP0 LDCU UR5, c[0x0][0xb0c] ;  /* 0x00016180ff0587ac */ /* 0x000ee20008000800 */
[----:B------:R-:W4:Y:S01]  /*74d0*/  @!UP0 LDCU UR10, c[0x0][0xb20] ;  /* 0x00016400ff0a87ac */ /* 0x000f220008000800 */
[----:B--2---:R-:W-:Y:S02]  /*74e0*/  UIMAD.WIDE.U32 UR8, UR38, UR12, URZ ;  /* 0x0000000c260872a5 */ /* 0x004fe4000f8e00ff */
[----:B------:R-:W-:Y:S02]  /*74f0*/  UIMAD.WIDE.U32 UR6, UR37, UR15, URZ ;  /* 0x0000000f250672a5 */ /* 0x000fe4000f8e00ff */
[----:B------:R-:W-:Y:S03]  /*7500*/  @!UP0 UISETP.NE.AND UP1, UPT, UR14, 0x1, UPT ;  /* 0x000000010e00888c */ /* 0x000fe6000bf25270 */
[----:B------:R-:W-:Y:S01]  /*7510*/  @!UP0 UMOV UR4, UR9 ;  /* 0x0000000900048c82 */ /* 0x000fe20008000000 */
[----:B---3--:R-:W-:Y:S02]  /*7520*/  @!UP0 UISETP.NE.AND UP2, UPT, UR5, 0x1, UPT ;  /* 0x000000010500888c */ /* 0x008fe4000bf45270 */
[----:B------:R-:W-:Y:S01]  /*7530*/  @!UP0 USHF.R.U32.HI UR4, URZ, UR13, UR4 ;  /* 0x0000000dff048299 */ /* 0x000fe20008011604 */
[----:B------:R-:W-:Y:S02]  /*7540*/  @!UP0 UMOV UR6, UR7 ;  /* 0x0000000700068c82 */ /* 0x000fe40008000000 */
[----:B----4-:R-:W-:Y:S02]  /*7550*/  @!UP0 USHF.R.U32.HI UR6, URZ, UR10, UR6 ;  /* 0x0000000aff068299 */ /* 0x010fe40008011606 */
[----:B------:R-:W-:Y:S02]  /*7560*/  @!UP0 USEL UR7, UR38, UR4, !UP2 ;  /* 0x0000000426078287 */ /* 0x000fe4000d000000 */
[----:B------:R-:W-:Y:S04]  /*7570*/  @!UP0 USEL UR6, UR37, UR6, !UP1 ;  /* 0x0000000625068287 */ /* 0x000fe8000c800000 */
[----:B------:R-:W-:Y:S02]  /*7580*/  @!UP0 UIADD3 UR4, UPT, UPT, -UR7, UR6, URZ ;  /* 0x0000000607048290 */ /* 0x000fe4000fffe1ff */
[----:B------:R-:W-:Y:S02]  /*7590*/  @!UP0 UIADD3 UR6, UPT, UPT, UR7, -UR6, URZ ;  /* 0x8000000607068290 */ /* 0x000fe4000fffe0ff */
[----:B------:R-:W-:Y:S02]  /*75a0*/  @!UP0 UIMAD UR38, UR4, UR5, UR38 ;  /* 0x00000005042682a4 */ /* 0x000fe4000f8e0226 */
[----:B------:R-:W-:Y:S02]  /*75b0*/  @!UP0 UIMAD UR37, UR6, UR14, UR37 ;  /* 0x0000000e062582a4 */ /* 0x000fe4000f8e0225 */
[----:B------:R-:W-:Y:S09]  /*75c0*/  ULOP3.LUT UP0, URZ, UR56, 0x1b0, URZ, 0xc0, !UPT ;  /* 0x000001b038ff7892 */ /* 0x000ff2000f80c0ff */
[----:B------:R-:W-:Y:S05]  /*75d0*/  BRA.U !UP0, `(.L_x_137) ;  /* 0x0000000108407547 */ /* 0x000fea000b800000 */
[----:B------:R-:W2:Y:S01]  /*75e0*/  LDCU.64 UR8, c[0x4][0x80] ;  /* 0x01001000ff0877ac */ /* 0x000ea20008000a00 */
[----:B------:R-:W-:Y:S01]  /*75f0*/  MOV R3, 0x0 ;  /* 0x0000000000037802 */ /* 0x000fe20000000f00 */
[----:B------:R-:W-:Y:S02]  /*7600*/  HFMA2 R12, -RZ, RZ, 0, 5.9604644775390625e-08 ;  /* 0x00000001ff0c7431 */ /* 0x000fe400000001ff */
[----:B------:R-:W-:Y:S02]  /*7610*/  IMAD.MOV.U32 R8, RZ, RZ, 0x70 ;  /* 0x00000070ff087424 */ /* 0x000fe400078e00ff */
[----:B------:R-:W-:Y:S01]  /*7620*/  IMAD.MOV.U32 R13, RZ, RZ, RZ ;  /* 0x000000ffff0d7224 */ /* 0x000fe200078e00ff */
[----:B------:R-:W3:Y:S01]  /*7630*/  LDCU.64 UR6, c[0x4][0x88] ;  /* 0x01001100ff0677ac */ /* 0x000ee20008000a00 */
[----:B------:R-:W4:Y:S01]  /*7640*/  LDC.64 R2, c[0x4][R3] ;  /* 0x0100000003027b82 */ /* 0x000f220000000a00 */
[----:B------:R-:W1:Y:S01]  /*7650*/  LDCU.64 UR4, c[0x4][0x8] ;  /* 0x01000100ff0477ac */ /* 0x000e620008000a00 */
[----:B--2---:R-:W-:Y:S01]  /*7660*/  MOV R5, UR9 ;  /* 0x0000000900057c02 */ /* 0x004fe20008000f00 */
[----:B------:R-:W-:Y:S01]  /*7670*/  IMAD.U32 R4, RZ, RZ, UR8 ;  /* 0x00000008ff047e24 */ /* 0x000fe2000f8e00ff */
[----:B---3--:R-:W-:Y:S01]  /*7680*/  MOV R7, UR7 ;  /* 0x0000000700077c02 */ /* 0x008fe20008000f00 */
[----:B------:R-:W-:Y:S01]  /*7690*/  IMAD.U32 R6, RZ, RZ, UR6 ;  /* 0x00000006ff067e24 */ /* 0x000fe2000f8e00ff */
[----:B-1----:R-:W-:Y:S01]  /*76a0*/  MOV R11, UR5 ;  /* 0x00000005000b7c02 */ /* 0x002fe20008000f00 */
[----:B------:R-:W-:Y:S02]  /*76b0*/  IMAD.U32 R10, RZ, RZ, UR4 ;  /* 0x00000004ff0a7e24 */ /* 0x000fe4000f8e00ff */
[----:B------:R-:W-:Y:S07]  /*76c0*/  LEPC R20, `(.L_x_137) ;  /* 0x000000001014794e */ /* 0x000fee0000000000 */
[----:B----45:R-:W-:Y:S05]  /*76d0*/  CALL.ABS.NOINC R2 ;  /* 0x0000000002007343 */ /* 0x030fea0003c00000 */
.L_x_137:
[----:B------:R-:W-:Y:S01]  /*76e0*/  LOP3.LUT P0, RZ, R85, 0x1b0, RZ, 0xc0, !PT ;  /* 0x000001b055ff7812 */ /* 0x000fe2000780c0ff */
[----:B------:R-:W-:Y:S11]  /*76f0*/  BSSY.RECONVERGENT B6, `(.L_x_138) ;  /* 0x0000013000067945 */ /* 0x000ff60003800200 */
[----:B------:R-:W-:Y:S01]  /*7700*/  @!UPT UIADD3 URZ, UPT, UPT, URZ, URZ, URZ ;  /* 0x000000fffffff290 */ /* 0x000fe2000fffe0ff */
[----:B------:R-:W-:Y:S05]  /*7710*/  @!P0 BRA `(.L_x_139) ;  /* 0x0000000000408947 */ /* 0x000fea0003800000 */
        /* <DEDUP_REMOVED lines=16> */
.L_x_139:
[----:B------:R-:W-:Y:S05]  /*7820*/  BSYNC.RECONVERGENT B6 ;  /* 0x0000000000067941 */ /* 0x000fea0003800200 */
.L_x_138:
[----:B------:R-:W-:Y:S01]  /*7830*/  ISETP.NE.U32.AND P3, PT, R74, RZ, PT ;  /* 0x000000ff4a00720c */ /* 0x000fe20003f65070 */
[----:B------:R-:W-:Y:S01]  /*7840*/  UISETP.NE.AND UP1, UPT, UR61, URZ, UPT ;  /* 0x000000ff3d00728c */ /* 0x000fe2000bf25270 */
[----:B------:R-:W-:Y:S02]  /*7850*/  ISETP.NE.U32.AND P4, PT, R70, RZ, PT ;  /* 0x000000ff4600720c */ /* 0x000fe40003f85070 */
[----:B------:R-:W-:Y:S02]  /*7860*/  ISETP.NE.AND.EX P3, PT, R75, RZ, PT, P3 ;  /* 0x000000ff4b00720c */ /* 0x000fe40003f65330 */
[----:B------:R-:W-:Y:S02]  /*7870*/  PLOP3.LUT P1, PT, PT, PT, PT, 0x8, 0x80 ;  /* 0x000000000080781c */ /* 0x000fe40003f2e170 */
[----:B------:R-:W-:Y:S02]  /*7880*/  PLOP3.LUT P0, PT, PT, PT, UP1, 0x80, 0x8 ;  /* 0x000000000008781c */ /* 0x000fe40003f0f018 */
[----:B------:R-:W-:Y:S02]  /*7890*/  ISETP.NE.AND.EX P4, PT, R71, RZ, PT, P4 ;  /* 0x000000ff4700720c */ /* 0x000fe40003f85340 */
[----:B------:R-:W2:Y:S09]  /*78a0*/  @UP1 LDCU.64 UR4, c[0x0][0x888] ;  /* 0x00011100ff0417ac */ /* 0x000eb20008000a00 */
[----:B------:R-:W-:Y:S01]  /*78b0*/  @P0 PLOP3.LUT P1, PT, P3, PT, PT, 0x80, 0x8 ;  /* 0x000000000008081c */ /* 0x000fe20001f2f070 */
[----:B--2---:R-:W-:Y:S04]  /*78c0*/  @UP1 UISETP.NE.U32.AND UP0, UPT, UR4, URZ, UPT ;  /* 0x000000ff0400128c */ /* 0x004fe8000bf05070 */
[----:B------:R-:W-:Y:S04]  /*78d0*/  @UP1 UISETP.NE.AND.EX UP0, UPT, UR5, URZ, UPT, UP0 ;  /* 0x000000ff0500128c */ /* 0x000fe8000bf05300 */
[----:B------:R-:W-:Y:S01]  /*78e0*/  @UP1 USEL UR4, URZ, 0xffffffff, UP0 ;  /* 0xffffffffff041887 */ /* 0x000fe20008000000 */
[----:B------:R-:W-:Y:S11]  /*78f0*/  @!P3 BRA `(.L_x_140) ;  /* 0x000000000030b947 */ /* 0x000ff60003800000 */
[----:B------:R-:W-:Y:S01]  /*7900*/  ISETP.NE.U32.AND P2, PT, R72, RZ, PT ;  /* 0x000000ff4800720c */ /* 0x000fe20003f45070 */
[----:B------:R-:W2:Y:S01]  /*7910*/  LDCU.64 UR6, c[0x0][0x358] ;  /* 0x00006b00ff0677ac */ /* 0x000ea20008000a00 */
[----:B------:R-:W-:Y:S02]  /*7920*/  IMAD.MOV.U32 R79, RZ, RZ, 0x1 ;  /* 0x00000001ff4f7424 */ /* 0x000fe400078e00ff */
[----:B------:R-:W-:Y:S11]  /*7930*/  ISETP.NE.AND.EX P2, PT, R73, RZ, PT, P2 ;  /* 0x000000ff4900720c */ /* 0x000ff60003f45320 */
[----:B------:R-:W-:Y:S02]  /*7940*/  @!UPT UIADD3 URZ, UPT, UPT, URZ, URZ, URZ ;  /* 0x000000fffffff290 */ /* 0x000fe4000fffe0ff */
[----:B------:R-:W3:Y:S01]  /*7950*/  @P2 LDC.64 R2, c[0x0][0x888] ;  /* 0x00022200ff022b82 */ /* 0x000ee20000000a00 */
[----:B-1----:R-:W-:Y:S04]  /*7960*/  @P2 IMAD R0, R74, UR36, RZ ;  /* 0x000000244a002c24 */ /* 0x002fe8000f8e02ff */
[----:B---3--:R-:W-:Y:S04]  /*7970*/  @P2 IMAD.WIDE R2, R0, 0x4, R2 ;  /* 0x0000000400022825 */ /* 0x008fe800078e0202 */
[----:B------:R-:W-:Y:S01]  /*7980*/  HFMA2 R0, -RZ, RZ, 0, 5.9604644775390625e-08 ;  /* 0x00000001ff007431 */ /* 0x000fe200000001ff */
[----:B--2--5:R2:W5:Y:S04]  /*7990*/  @P2 LDG.E R39, desc[UR6][R2.64] ;  /* 0x0000000602272981 */ /* 0x024568000c1e1900 */
[----:B------:R-:W-:Y:S01]  /*79a0*/  @!P2 PRMT R79, R0, 0x7610, R79 ;  /* 0x00007610004fa816 */ /* 0x000fe2000000004f */
[----:B--2---:R-:W3:Y:S06]  /*79b0*/  @!P2 LDC R39, c[0x0][0x880] ;  /* 0x00022000ff27ab82 */ /* 0x004eec0000000800 */
.L_x_140:
[----:B------:R-:W-:Y:S05]  /*79c0*/  @!P4 BRA `(.L_x_141) ;  /* 0x000000000024c947 */ /* 0x000fea0003800000 */
[----:B------:R-:W-:Y:S01]  /*79d0*/  ISETP.NE.U32.AND P2, PT, R68, RZ, PT ;  /* 0x000000ff4400720c */ /* 0x000fe20003f45070 */
[----:B------:R-:W2:Y:S03]  /*79e0*/  LDCU.64 UR6, c[0x0][0x358] ;  /* 0x00006b00ff0677ac */ /* 0x000ea60008000a00 */
[----:B------:R-:W-:Y:S11]  /*79f0*/  ISETP.NE.AND.EX P2, PT, R69, RZ, PT, P2 ;  /* 0x000000ff4500720c */ /* 0x000ff60003f45320 */
[----:B------:R-:W-:Y:S02]  /*7a00*/  @!UPT UIADD3 URZ, UPT, UPT, URZ, URZ, URZ ;  /* 0x000000fffffff290 */ /* 0x000fe4000fffe0ff */
[----:B------:R-:W4:Y:S01]  /*7a10*/  @P2 LDC.64 R2, c[0x0][0x8a8] ;  /* 0x00022a00ff022b82 */ /* 0x000f220000000a00 */
[----:B-1----:R-:W-:Y:S04]  /*7a20*/  @P2 IMAD R0, R70, UR36, RZ ;  /* 0x0000002446002c24 */ /* 0x002fe8000f8e02ff */
[----:B----4-:R-:W-:Y:S05]  /*7a30*/  @P2 IMAD.WIDE R2, R0, 0x4, R2 ;  /* 0x0000000400022825 */ /* 0x010fea00078e0202 */
[----:B--2--5:R2:W5:Y:S02]  /*7a40*/  @P2 LDG.E R38, desc[UR6][R2.64] ;  /* 0x0000000602262981 */ /* 0x024564000c1e1900 */
[----:B--2---:R-:W4:Y:S02]  /*7a50*/  @!P2 LDC R38, c[0x0][0x8a0] ;  /* 0x00022800ff26ab82 */ /* 0x004f240000000800 */
.L_x_141:
[----:B---3-5:R-:W-:Y:S01]  /*7a60*/  @P0 FSETP.NEU.AND P4, PT, R39, RZ, PT ;  /* 0x000000ff2700020b */ /* 0x028fe20003f8d000 */
[----:B-1----:R-:W-:Y:S01]  /*7a70*/  IMAD.U32 R0, RZ, RZ, UR4 ;  /* 0x00000004ff007e24 */ /* 0x002fe2000f8e00ff */
[----:B------:R-:W-:Y:S01]  /*7a80*/  @P0 LOP3.LUT P2, RZ, R79, 0xff, RZ, 0xc0, !PT ;  /* 0x000000ff4fff0812 */ /* 0x000fe2000784c0ff */
[----:B------:R-:W-:Y:S01]  /*7a90*/  BSSY B1, `(.L_x_142) ;  /* 0x0000039000017945 */ /* 0x000fe20003800000 */
[----:B------:R-:W-:Y:S02]  /*7aa0*/  @P0 SEL R2, RZ, 0xffffffff, P4 ;  /* 0xffffffffff020807 */ /* 0x000fe40002000000 */
[----:B------:R-:W-:Y:S02]  /*7ab0*/  CS2R R66, SRZ ;  /* 0x0000000000427805 */ /* 0x000fe4000001ff00 */
[----:B------:R-:W-:Y:S02]  /*7ac0*/  LEA R22, R36, UR44, 0x3 ;  /* 0x0000002c24167c11 */ /* 0x000fe4000f8e18ff */
[----:B------:R-:W-:Y:S02]  /*7ad0*/  CS2R R64, SRZ ;  /* 0x0000000000407805 */ /* 0x000fe4000001ff00 */
[----:B------:R-:W-:Y:S02]  /*7ae0*/  @P1 SEL R2, R0, R2, !P2 ;  /* 0x0000000200021207 */ /* 0x000fe40005000000 */
[----:B------:R-:W-:Y:S02]  /*7af0*/  CS2R R18, SRZ ;  /* 0x0000000000127805 */ /* 0x000fe4000001ff00 */
[----:B------:R-:W-:Y:S02]  /*7b00*/  SHF.L.U32 R3, R84, 0x1f, RZ ;  /* 0x0000001f54037819 */ /* 0x000fe400000006ff */
[----:B------:R-:W-:Y:S02]  /*7b10*/  CS2R R16, SRZ ;  /* 0x0000000000107805 */ /* 0x000fe4000001ff00 */
[----:B------:R-:W-:Y:S02]  /*7b20*/  @P0 LOP3.LUT R2, R2, 0x1, RZ, 0xc0, !PT ;  /* 0x0000000102020812 */ /* 0x000fe400078ec0ff */
[----:B------:R-:W-:Y:S02]  /*7b30*/  PLOP3.LUT P5, PT, PT, PT, PT, 0x8, 0x80 ;  /* 0x000000000080781c */ /* 0x000fe40003fae170 */
[----:B------:R-:W-:Y:S02]  /*7b40*/  ISETP.NE.U32.OR P1, PT, R2, 0x1, !P0 ;  /* 0x000000010200780c */ /* 0x000fe40004725470 */
[----:B------:R-:W-:Y:S11]  /*7b50*/  LEA.HI R2, R36, R36, RZ, 0x1 ;  /* 0x0000002424027211 */ /* 0x000ff600078f08ff */
[----:B------:R-:W-:Y:S04]  /*7b60*/  @P1 SHF.L.U32 R0, R82, 0x1f, RZ ;  /* 0x0000001f52001819 */ /* 0x000fe800000006ff */
[----:B------:R1:W2:Y:S01]  /*7b70*/  @P1 SYNCS.PHASECHK.TRANS64.TRYWAIT P0, [UR44+0x360], R0 ;  /* 0x00036000ff0015a7 */ /* 0x0002a2000800112c */
[----:B------:R3:W3:Y:S01]  /*7b80*/  SYNCS.PHASECHK.TRANS64.TRYWAIT P4, [R22+URZ+0x3a0], R3 ;  /* 0x0003a003160075a7 */ /* 0x0006e200080811ff */
[C---:B-1----:R-:W-:Y:S01]  /*7b90*/  IMAD.SHL.U32 R0, R2.reuse, 0x20, RZ ;  /* 0x0000002002007824 */ /* 0x042fe200078e00ff */
[----:B------:R-:W-:Y:S04]  /*7ba0*/  LOP3.LUT R2, R2, 0xffe, RZ, 0xc0, !PT ;  /* 0x00000ffe02027812 */ /* 0x000fe800078ec0ff */
[----:B------:R-:W-:Y:S01]  /*7bb0*/  LOP3.LUT R0, R0, 0xffffffc0, RZ, 0xc0, !PT ;  /* 0xffffffc000007812 */ /* 0x000fe200078ec0ff */
[----:B------:R-:W-:Y:S04]  /*7bc0*/  IMAD.IADD R2, R36, 0x1, -R2 ;  /* 0x0000000124027824 */ /* 0x000fe800078e0a02 */
[----:B------:R-:W-:Y:S04]  /*7bd0*/  IMAD.IADD R0, R37, 0x1, R0 ;  /* 0x0000000125007824 */ /* 0x000fe800078e0200 */
[----:B------:R-:W-:Y:S01]  /*7be0*/  IMAD R2, R2, 0x100000, R0 ;  /* 0x0010000002027824 */ /* 0x000fe200078e0200 */
[----:B--2---:R-:W-:Y:S01]  /*7bf0*/  @P1 PLOP3.LUT P5, PT, P0, PT, PT, 0x8, 0x80 ;  /* 0x000000000080181c */ /* 0x004fe200007ae170 */
[----:B------:R-:W-:Y:S01]  /*7c00*/  @!UPT UIADD3 URZ, UPT, UPT, URZ, URZ, URZ ;  /* 0x000000fffffff290 */ /* 0x000fe2000fffe0ff */
[----:B---3--:R-:W-:Y:S11]  /*7c10*/  @!P1 BRA `(.L_x_143) ;  /* 0x0000000000809947 */ /* 0x008ff60003800000 */
[----:B------:R-:W-:Y:S01]  /*7c20*/  ISETP.NE.U32.AND P0, PT, RZ, UR58, PT ;  /* 0x0000003aff007c0c */ /* 0x000fe2000bf05070 */
[----:B------:R-:W-:Y:S01]  /*7c30*/  BSSY B0, `(.L_x_144) ;  /* 0x0000012000007945 */ /* 0x000fe20003800000 */
[----:B------:R-:W-:Y:S02]  /*7c40*/  FSETP.NEU.AND P2, PT, R39, RZ, PT ;  /* 0x000000ff2700720b */ /* 0x000fe40003f4d000 */
[----:B------:R-:W-:Y:S02]  /*7c50*/  CS2R R18, SRZ ;  /* 0x0000000000127805 */ /* 0x000fe4000001ff00 */
[----:B------:R-:W-:Y:S02]  /*7c60*/  ISETP.NE.AND.EX P0, PT, RZ, UR59, PT, P0 ;  /* 0x0000003bff007c0c */ /* 0x000fe4000bf05300 */
[----:B------:R-:W-:Y:S02]  /*7c70*/  CS2R R16, SRZ ;  /* 0x0000000000107805 */ /* 0x000fe4000001ff00 */
[----:B------:R-:W-:Y:S02]  /*7c80*/  LOP3.LUT P1, RZ, R79, 0xff, RZ, 0xc0, !PT ;  /* 0x000000ff4fff7812 */ /* 0x000fe4000782c0ff */
[----:B------:R-:W-:Y:S02]  /*7c90*/  CS2R R66, SRZ ;  /* 0x0000000000427805 */ /* 0x000fe4000001ff00 */
[----:B------:R-:W-:Y:S02]  /*7ca0*/  SEL R0, RZ, 0xffffffff, P2 ;  /* 0xffffffffff007807 */ /* 0x000fe40001000000 */
[----:B------:R-:W-:Y:S02]  /*7cb0*/  CS2R R64, SRZ ;  /* 0x0000000000407805 */ /* 0x000fe4000001ff00 */
[----:B------:R-:W-:Y:S04]  /*7cc0*/  SEL R4, RZ, 0xffffffff, P0 ;  /* 0xffffffffff047807 */ /* 0x000fe80000000000 */
[----:B------:R-:W-:Y:S04]  /*7cd0*/  @P3 SEL R0, R4, R0, !P1 ;  /* 0x0000000004003207 */ /* 0x000fe80004800000 */
[----:B------:R-:W-:Y:S04]  /*7ce0*/  LOP3.LUT R0, R0, 0x1, RZ, 0xc0, !PT ;  /* 0x0000000100007812 */ /* 0x000fe800078ec0ff */
[----:B------:R-:W-:Y:S01]  /*7cf0*/  ISETP.NE.U32.AND P0, PT, R0, 0x1, PT ;  /* 0x000000010000780c */ /* 0x000fe20003f05070 */
[----:B------:R-:W-:Y:S01]  /*7d00*/  @!UPT UIADD3 URZ, UPT, UPT, URZ, URZ, URZ ;  /* 0x000000fffffff290 */ /* 0x000fe2000fffe0ff */
[----:B------:R-:W-:Y:S11]  /*7d10*/  @!P5 BRA `(.L_x_145) ;  /* 0x00000000000cd947 */ /* 0x000ff60003800000 */
[----:B------:R-:W-:Y:S04]  /*7d20*/  SHF.L.U32 R4, R82, 0x1f, RZ ;  /* 0x0000001f52047819 */ /* 0x000fe800000006ff */
[----:B------:R-:W1:Y:S02]  /*7d30*/  SYNCS.PHASECHK.TRANS64.TRYWAIT P1, [UR44+0x360], R4 ;  /* 0x00036004ff0075a7 */ /* 0x000e64000802112c */
[----:B-1----:R-:W-:Y:S05]  /*7d40*/  @!P1 BRA `(.L_x_146) ;  /* 0x0000002800009947 */ /* 0x002fea0003800000 */
.L_x_145:
[----:B------:R-:W-:Y:S05]  /*7d50*/  BSYNC B0 ;  /* 0x0000000000007941 */ /* 0x000fea0003800000 */
.L_x_144:
[----:B------:R2:W3:Y:S01]  /*7d60*/  @P0 LDS.128 R16, [R78+UR44+0x600] ;  /* 0x0006002c4e100984 */ /* 0x0004e20008000c00 */
[----:B------:R-:W-:Y:S01]  /*7d70*/  UIADD3 UR4, UPT, UPT, UR44, 0x368, URZ ;  /* 0x000003682c047890 */ /* 0x000fe2000fffe0ff */
[----:B------:R-:W-:Y:S02]  /*7d80*/  LOP3.LUT R82, R82, 0x1, RZ, 0x3c, !PT ;  /* 0x0000000152527812 */ /* 0x000fe400078e3cff */
[----:B------:R2:W1:Y:S01]  /*7d90*/  @P0 LDS.128 R64, [R77+0x10] ;  /* 0x000010004d400984 */ /* 0x0004620000000c00 */
[----:B------:R-:W-:Y:S01]  /*7da0*/  UPRMT UR4, UR52, 0x654, UR4 ;  /* 0x0000065434047896 */ /* 0x000fe20008000004 */
[----:B------:R-:W-:Y:S01]  /*7db0*/  @!PT LDS RZ, [RZ] ;  /* 0x00000000fffff984 */ /* 0x000fe20000000800 */
[----:B------:R-:W-:Y:S01]  /*7dc0*/  @!PT LDS RZ, [RZ] ;  /* 0x00000000fffff984 */ /* 0x000fe20000000800 */
[----:B------:R-:W-:Y:S01]  /*7dd0*/  @!PT LDS RZ, [RZ] ;  /* 0x00000000fffff984 */ /* 0x000fe20000000800 */
[----:B------:R-:W-:Y:S01]  /*7de0*/  @!PT LDS RZ, [RZ] ;  /* 0x00000000fffff984 */ /* 0x000fe20000000800 */
[----:B------:R5:W-:Y:S06]  /*7df0*/  MEMBAR.ALL.CTA ;  /* 0x0000000000007992 */ /* 0x000bec0000008000 */
[----:B-----5:R-:W5:Y:S02]  /*7e00*/  FENCE.VIEW.ASYNC.S ;  /* 0x00000000000073c6 */ /* 0x020f640000000000 */
[----:B-----5:R-:W-:Y:S03]  /*7e10*/  SYNCS.ARRIVE.TRANS64.RED.A1T0 RZ, [UR4], RZ ;  /* 0x000000ffffff79a7 */ /* 0x020fe60008100404 */
.L_x_143:
[----:B------:R-:W-:Y:S05]  /*7e20*/  BSYNC B1 ;  /* 0x0000000000017941 */ /* 0x000fea0003800000 */
.L_x_142:
[----:B-1----:R-:W-:Y:S04]  /*7e30*/  SHF.R.U32.HI R0, RZ, 0x15, R2 ;  /* 0x00000015ff007819 */ /* 0x002fe80000011602 */
[----:B------:R-:W-:Y:S01]  /*7e40*/  LOP3.LUT P0, RZ, R0, 0x3, R80, 0x48, !PT ;  /* 0x0000000300ff7812 */ /* 0x000fe20007804850 */
[----:B------:R-:W-:Y:S01]  /*7e50*/  @!UPT UIADD3 URZ, UPT, UPT, URZ, URZ, URZ ;  /* 0x000000fffffff290 */ /* 0x000fe2000fffe0ff */
[----:B------:R-:W-:Y:S11]  /*7e60*/  @P4 BRA `(.L_x_147) ;  /* 0x0000000000084947 */ /* 0x000ff60003800000 */
[----:B------:R-:W1:Y:S02]  /*7e70*/  SYNCS.PHASECHK.TRANS64.TRYWAIT P1, [R22+URZ+0x3a0], R3 ;  /* 0x0003a003160075a7 */ /* 0x000e6400080211ff */
[----:B-1----:R-:W-:Y:S05]  /*7e80*/  @!P1 BRA `(.L_x_148) ;  /* 0x0000002400c89947 */ /* 0x002fea0003800000 */
.L_x_147:
[----:B------:R-:W-:Y:S05]  /*7e90*/  @!P0 BRA `(.L_x_149) ;  /* 0x0000000000408947 */ /* 0x000fea0003800000 */
[----:B------:R-:W1:Y:S01]  /*7ea0*/  LDCU.64 UR8, c[0x4][0x70] ;  /* 0x01000e00ff0877ac */ /* 0x000e620008000a00 */
[----:B------:R-:W-:Y:S01]  /*7eb0*/  MOV R15, 0x0 ;  /* 0x00000000000f7802 */ /* 0x000fe20000000f00 */
[----:B------:R-:W-:Y:S02]  /*7ec0*/  HFMA2 R12, -RZ, RZ, 0, 5.9604644775390625e-08 ;  /* 0x00000001ff0c7431 */ /* 0x000fe400000001ff */
[----:B------:R-:W-:Y:S02]  /*7ed0*/  IMAD.MOV.U32 R8, RZ, RZ, 0x192 ;  /* 0x00000192ff087424 */ /* 0x000fe400078e00ff */
[----:B------:R-:W-:Y:S01]  /*7ee0*/  IMAD.MOV.U32 R13, RZ, RZ, RZ ;  /* 0x000000ffff0d7224 */ /* 0x000fe200078e00ff */
[----:B------:R-:W5:Y:S01]  /*7ef0*/  LDCU.64 UR6, c[0x4][0x78] ;  /* 0x01000f00ff0677ac */ /* 0x000f620008000a00 */
[----:B------:R-:W2:Y:S01]  /*7f00*/  LDC.64 R14, c[0x4][R15] ;  /* 0x010000000f0e7b82 */ /* 0x000ea20000000a00 */
[----:B------:R-:W3:Y:S01]  /*7f10*/  LDCU.64 UR4, c[0x4][0x10] ;  /* 0x01000200ff0477ac */ /* 0x000ee20008000a00 */
[----:B-1----:R-:W-:Y:S01]  /*7f20*/  MOV R5, UR9 ;  /* 0x0000000900057c02 */ /* 0x002fe20008000f00 */
[----:B------:R-:W-:Y:S01]  /*7f30*/  IMAD.U32 R4, RZ, RZ, UR8 ;  /* 0x00000008ff047e24 */ /* 0x000fe2000f8e00ff */
[----:B-----5:R-:W-:Y:S01]  /*7f40*/  MOV R7, UR7 ;  /* 0x0000000700077c02 */ /* 0x020fe20008000f00 */
[----:B------:R-:W-:Y:S01]  /*7f50*/  IMAD.U32 R6, RZ, RZ, UR6 ;  /* 0x00000006ff067e24 */ /* 0x000fe2000f8e00ff */
[----:B---3--:R-:W-:Y:S01]  /*7f60*/  MOV R11, UR5 ;  /* 0x00000005000b7c02 */ /* 0x008fe20008000f00 */
[----:B------:R-:W-:Y:S02]  /*7f70*/  IMAD.U32 R10, RZ, RZ, UR4 ;  /* 0x00000004ff0a7e24 */ /* 0x000fe4000f8e00ff */
[----:B------:R-:W-:Y:S07]  /*7f80*/  LEPC R20, `(.L_x_149) ;  /* 0x000000001014794e */ /* 0x000fee0000000000 */
[----:B--2-4-:R-:W-:Y:S05]  /*7f90*/  CALL.ABS.NOINC R14 ;  /* 0x000000000e007343 */ /* 0x014fea0003c00000 */
.L_x_149:
[----:B------:R-:W-:Y:S01]  /*7fa0*/  LOP3.LUT P0, RZ, R76, 0x60, RZ, 0xc0, !PT ;  /* 0x000000604cff7812 */ /* 0x000fe2000780c0ff */
[----:B------:R-:W-:Y:S05]  /*7fb0*/  WARPSYNC.ALL ;  /* 0x0000000000007948 */ /* 0x000fea0003800000 */
[----:B------:R-:W-:Y:S01]  /*7fc0*/  R2UR UR4, R2 ;  /* 0x00000000020472ca */ /* 0x000fe200000e0000 */
[----:B------:R-:W-:Y:S01]  /*7fd0*/  BSSY.RECONVERGENT B0, `(.L_x_150) ;  /* 0x000009f000007945 */ /* 0x000fe20003800200 */
[-C--:B---3--:R-:W-:Y:S02]  /*7fe0*/  F2FP.F16.E4M3.UNPACK_B R2, R16.reuse ;  /* 0x00000010ff02723e */ /* 0x088fe400020006ff */
[----:B------:R-:W-:Y:S02]  /*7ff0*/  F2FP.F16.E4M3.UNPACK_B R16, R16.H1 ;  /* 0x00000010ff10723e */ /* 0x000fe400030006ff */
[----:B------:R-:W-:Y:S01]  /*8000*/  R2UR UR5, R22 ;  /* 0x00000000160572ca */ /* 0x000fe200000e0000 */
[----:B------:R-:W-:Y:S01]  /*8010*/  HADD2.F32 R0, -RZ, R2.H0_H0 ;  /* 0x20000002ff007230 */ /* 0x000fe20000004100 */
[-C--:B------:R-:W-:Y:S01]  /*8020*/  F2FP.F16.E4M3.UNPACK_B R42, R17.reuse ;  /* 0x00000011ff2a723e */ /* 0x080fe200020006ff */
[--C-:B------:R-:W-:Y:S01]  /*8030*/  HADD2.F32 R3, -RZ, R16.reuse.H0_H0 ;  /* 0x20000010ff037230 */ /* 0x100fe20000004100 */
[----:B------:R-:W-:Y:S01]  /*8040*/  F2FP.F16.E4M3.UNPACK_B R44, R17.H1 ;  /* 0x00000011ff2c723e */ /* 0x000fe200030006ff */
[----:B------:R-:W-:Y:S01]  /*8050*/  HADD2.F32 R40, -RZ, R16.H1_H1 ;  /* 0x30000010ff287230 */ /* 0x000fe20000004100 */
[-C--:B------:R-:W-:Y:S01]  /*8060*/  F2FP.F16.E4M3.UNPACK_B R46, R18.reuse ;  /* 0x00000012ff2e723e */ /* 0x080fe200020006ff */
[----:B------:R-:W-:Y:S01]  /*8070*/  HADD2.F32 R2, -RZ, R2.H1_H1 ;  /* 0x30000002ff027230 */ /* 0x000fe20000004100 */
[----:B------:R-:W-:Y:S01]  /*8080*/  F2FP.F16.E4M3.UNPACK_B R48, R18.H1 ;  /* 0x00000012ff30723e */ /* 0x000fe200030006ff */
[--C-:B------:R-:W-:Y:S01]  /*8090*/  HADD2.F32 R41, -RZ, R42.reuse.H0_H0 ;  /* 0x2000002aff297230 */ /* 0x100fe20000004100 */
[-C--:B------:R-:W-:Y:S01]  /*80a0*/  F2FP.F16.E4M3.UNPACK_B R50, R19.reuse ;  /* 0x00000013ff32723e */ /* 0x080fe200020006ff */
[----:B------:R-:W-:Y:S01]  /*80b0*/  HADD2.F32 R42, -RZ, R42.H1_H1 ;  /* 0x3000002aff2a7230 */ /* 0x000fe20000004100 */
[----:B------:R-:W-:Y:S01]  /*80c0*/  F2FP.F16.E4M3.UNPACK_B R52, R19.H1 ;  /* 0x00000013ff34723e */ /* 0x000fe200030006ff */
[----:B------:R-:W-:Y:S01]  /*80d0*/  HADD2.F32 R43, -RZ, R44.H0_H0 ;  /* 0x2000002cff2b7230 */ /* 0x000fe20000004100 */
[----:B------:R-:W-:Y:S01]  /*80e0*/  LDTM.16dp32bit_t0_t15.x32 R4, tmem[UR4] ;  /* 0x00000004000479ee */ /* 0x000fe20008a80000 */
[----:B------:R-:W1:Y:S01]  /*80f0*/  LDTM.16dp32bit_t16_t31.x32 R4, tmem[UR4+0x20] ;  /* 0x00002004000479ee */ /* 0x000e620008aa0000 */
[----:B------:R-:W-:Y:S01]  /*8100*/  NOP ;  /* 0x0000000000007918 */ /* 0x000fe20000000000 */
[----:B------:R-:W-:Y:S01]  /*8110*/  UIADD3 UR4, UPT, UPT, UR5, 0x3c0, URZ ;  /* 0x000003c005047890 */ /* 0x000fe2000fffe0ff */
[--C-:B------:R-:W-:Y:S01]  /*8120*/  HADD2.F32 R45, -RZ, R46.reuse.H0_H0 ;  /* 0x2000002eff2d7230 */ /* 0x100fe20000004100 */
[----:B------:R-:W-:Y:S01]  /*8130*/  F2FP.F16.E4M3.UNPACK_B R54, R64 ;  /* 0x00000040ff36723e */ /* 0x000fe200020006ff */
[----:B------:R-:W-:Y:S01]  /*8140*/  HADD2.F32 R46, -RZ, R46.H1_H1 ;  /* 0x3000002eff2e7230 */ /* 0x000fe20000004100 */
[----:B------:R-:W-:Y:S01]  /*8150*/  UPRMT UR4, UR52, 0x654, UR4 ;  /* 0x0000065434047896 */ /* 0x000fe20008000004 */
[--C-:B------:R-:W-:Y:S01]  /*8160*/  HADD2.F32 R49, -RZ, R50.reuse.H0_H0 ;  /* 0x20000032ff317230 */ /* 0x100fe20000004100 */
[-C--:B------:R-:W-:Y:S01]  /*8170*/  F2FP.F16.E4M3.UNPACK_B R58, R65.reuse ;  /* 0x00000041ff3a723e */ /* 0x080fe200020006ff */
[----:B------:R-:W-:Y:S01]  /*8180*/  HADD2.F32 R50, -RZ, R50.H1_H1 ;  /* 0x30000032ff327230 */ /* 0x000fe20000004100 */
[----:B------:R-:W-:Y:S01]  /*8190*/  F2FP.F16.E4M3.UNPACK_B R62, R66 ;  /* 0x00000042ff3e723e */ /* 0x000fe200020006ff */
[--C-:B------:R-:W-:Y:S01]  /*81a0*/  HADD2.F32 R53, -RZ, R54.reuse.H0_H0 ;  /* 0x20000036ff357230 */ /* 0x100fe20000004100 */
[----:B------:R-:W-:Y:S01]  /*81b0*/  F2FP.F16.E4M3.UNPACK_B R56, R64.H1 ;  /* 0x00000040ff38723e */ /* 0x000fe200030006ff */
[----:B------:R-:W-:Y:S01]  /*81c0*/  HADD2.F32 R54, -RZ, R54.H1_H1 ;  /* 0x30000036ff367230 */ /* 0x000fe20000004100 */
[----:B------:R-:W-:Y:S01]  /*81d0*/  F2FP.F16.E4M3.UNPACK_B R60, R65.H1 ;  /* 0x00000041ff3c723e */ /* 0x000fe200030006ff */
[----:B-1----:R-:W-:Y:S01]  /*81e0*/  SYNCS.ARRIVE.TRANS64.RED.A1T0 RZ, [UR4], RZ ;  /* 0x000000ffffff79a7 */ /* 0x002fe20008100404 */
[--C-:B------:R-:W-:Y:S01]  /*81f0*/  HADD2.F32 R57, -RZ, R58.reuse.H0_H0 ;  /* 0x2000003aff397230 */ /* 0x100fe20000004100 */
[-C--:B------:R-:W-:Y:S01]  /*8200*/  F2FP.F16.E4M3.UNPACK_B R65, R67.reuse ;  /* 0x00000043ff41723e */ /* 0x080fe200020006ff */
[----:B------:R-:W-:Y:S01]  /*8210*/  HADD2.F32 R58, -RZ, R58.H1_H1 ;  /* 0x3000003aff3a7230 */ /* 0x000fe20000004100 */
[----:B------:R-:W-:Y:S01]  /*8220*/  F2FP.F16.E4M3.UNPACK_B R64, R66.H1 ;  /* 0x00000042ff40723e */ /* 0x000fe200030006ff */
[--C-:B------:R-:W-:Y:S01]  /*8230*/  HADD2.F32 R61, -RZ, R62.reuse.H0_H0 ;  /* 0x2000003eff3d7230 */ /* 0x100fe20000004100 */
[----:B------:R-:W-:Y:S01]  /*8240*/  F2FP.F16.E4M3.UNPACK_B R67, R67.H1 ;  /* 0x00000043ff43723e */ /* 0x000fe200030006ff */
[----:B------:R-:W-:Y:S01]  /*8250*/  HADD2.F32 R62, -RZ, R62.H1_H1 ;  /* 0x3000003eff3e7230 */ /* 0x000fe20000004100 */
[----:B------:R-:W-:Y:S01]  /*8260*/  IADD3 R36, PT, PT, R36, 0x1, RZ ;  /* 0x0000000124247810 */ /* 0x000fe20007ffe0ff */
[C---:B----4-:R-:W-:Y:S01]  /*8270*/  FMUL R4, R38.reuse, R4 ;  /* 0x0000000426047220 */ /* 0x050fe20000400000 */
[C---:B------:R-:W-:Y:S01]  /*8280*/  FMUL R5, R38.reuse, R5 ;  /* 0x0000000526057220 */ /* 0x040fe20000400000 */
[C---:B------:R-:W-:Y:S01]  /*8290*/  FMUL R8, R38.reuse, R8 ;  /* 0x0000000826087220 */ /* 0x040fe20000400000 */
[C---:B------:R-:W-:Y:S01]  /*82a0*/  FMUL R9, R38.reuse, R9 ;  /* 0x0000000926097220 */ /* 0x040fe20000400000 */
[C---:B------:R-:W-:Y:S01]  /*82b0*/  FFMA R4, R39.reuse, R0, R4 ;  /* 0x0000000027047223 */ /* 0x040fe20000000004 */
[C---:B------:R-:W-:Y:S01]  /*82c0*/  FFMA R5, R39.reuse, R2, R5 ;  /* 0x0000000227057223 */ /* 0x040fe20000000005 */
[C---:B------:R-:W-:Y:S01]  /*82d0*/  FMUL R12, R38.reuse, R12 ;  /* 0x0000000c260c7220 */ /* 0x040fe20000400000 */
        /* <DEDUP_REMOVED lines=10> */
[----:B------:R-:W-:Y:S02]  /*8380*/  HADD2.F32 R44, -RZ, R44.H1_H1 ;  /* 0x3000002cff2c7230 */ /* 0x000fe40000004100 */
[C---:B------:R-:W-:Y:S01]  /*8390*/  FMUL R10, R38.reuse, R10 ;  /* 0x0000000a260a7220 */ /* 0x040fe20000400000 */
[C---:B------:R-:W-:Y:S01]  /*83a0*/  FFMA R6, R39.reuse, R3, R6 ;  /* 0x0000000327067223 */ /* 0x040fe20000000006 */
[C---:B------:R-:W-:Y:S01]  /*83b0*/  FFMA R7, R39.reuse, R40, R7 ;  /* 0x0000002827077223 */ /* 0x040fe20000000007 */
[C---:B------:R-:W-:Y:S01]  /*83c0*/  FFMA R8, R39.reuse, R41, R8 ;  /* 0x0000002927087223 */ /* 0x040fe20000000008 */
[C---:B------:R-:W-:Y:S01]  /*83d0*/  FFMA R9, R39.reuse, R42, R9 ;  /* 0x0000002a27097223 */ /* 0x040fe20000000009 */
[----:B------:R-:W-:Y:S01]  /*83e0*/  FFMA R10, R39, R43, R10 ;  /* 0x0000002b270a7223 */ /* 0x000fe2000000000a */
[--C-:B------:R-:W-:Y:S01]  /*83f0*/  HADD2.F32 R40, -RZ, R65.reuse.H0_H0 ;  /* 0x20000041ff287230 */ /* 0x100fe20000004100 */
[----:B------:R-:W-:Y:S01]  /*8400*/  F2FP.SATFINITE.E4M3.F32.PACK_AB_MERGE_C R86, R7, R6, RZ ;  /* 0x000000060756723e */ /* 0x000fe200048070ff */
[C---:B------:R-:W-:Y:S01]  /*8410*/  FMUL R7, R38.reuse, R24 ;  /* 0x0000001826077220 */ /* 0x040fe20000400000 */
[C---:B------:R-:W-:Y:S01]  /*8420*/  FMUL R24, R38.reuse, R29 ;  /* 0x0000001d26187220 */ /* 0x040fe20000400000 */
[C---:B------:R-:W-:Y:S01]  /*8430*/  FMUL R29, R38.reuse, R34 ;  /* 0x00000022261d7220 */ /* 0x040fe20000400000 */
[----:B------:R-:W-:Y:S02]  /*8440*/  HADD2.F32 R65, -RZ, R65.H1_H1 ;  /* 0x30000041ff417230 */ /* 0x000fe40000004100 */
[C---:B------:R-:W-:Y:S01]  /*8450*/  FMUL R11, R38.reuse, R11 ;  /* 0x0000000b260b7220 */ /* 0x040fe20000400000 */
[--C-:B------:R-:W-:Y:S02]  /*8460*/  HADD2.F32 R47, -RZ, R48.reuse.H0_H0 ;  /* 0x20000030ff2f7230 */ /* 0x100fe40000004100 */
[C---:B------:R-:W-:Y:S01]  /*8470*/  FMUL R14, R38.reuse, R14 ;  /* 0x0000000e260e7220 */ /* 0x040fe20000400000 */
[----:B------:R-:W-:Y:S02]  /*8480*/  HADD2.F32 R48, -RZ, R48.H1_H1 ;  /* 0x30000030ff307230 */ /* 0x000fe40000004100 */
[C---:B------:R-:W-:Y:S01]  /*8490*/  FFMA R11, R39.reuse, R44, R11 ;  /* 0x0000002c270b7223 */ /* 0x040fe2000000000b */
[C---:B------:R-:W-:Y:S01]  /*84a0*/  FFMA R12, R39.reuse, R45, R12 ;  /* 0x0000002d270c7223 */ /* 0x040fe2000000000c */
[C---:B------:R-:W-:Y:S01]  /*84b0*/  FFMA R13, R39.reuse, R46, R13 ;  /* 0x0000002e270d7223 */ /* 0x040fe2000000000d */
[----:B------:R-:W-:Y:S01]  /*84c0*/  FFMA R14, R39, R47, R14 ;  /* 0x0000002f270e7223 */ /* 0x000fe2000000000e */
[C---:B------:R-:W-:Y:S01]  /*84d0*/  FMUL R15, R38.reuse, R15 ;  /* 0x0000000f260f7220 */ /* 0x040fe20000400000 */
[--C-:B------:R-:W-:Y:S01]  /*84e0*/  HADD2.F32 R51, -RZ, R52.reuse.H0_H0 ;  /* 0x20000034ff337230 */ /* 0x100fe20000004100 */
[----:B------:R-:W-:Y:S01]  /*84f0*/  F2FP.SATFINITE.E4M3.F32.PACK_AB_MERGE_C R10, R11, R10, RZ ;  /* 0x0000000a0b0a723e */ /* 0x000fe200048070ff */
[----:B------:R-:W-:Y:S02]  /*8500*/  HADD2.F32 R52, -RZ, R52.H1_H1 ;  /* 0x30000034ff347230 */ /* 0x000fe40000004100 */
[C---:B------:R-:W-:Y:S01]  /*8510*/  FFMA R15, R39.reuse, R48, R15 ;  /* 0x00000030270f7223 */ /* 0x040fe2000000000f */
[C---:B------:R-:W-:Y:S01]  /*8520*/  FFMA R16, R39.reuse, R49, R16 ;  /* 0x0000003127107223 */ /* 0x040fe20000000010 */
[C---:B------:R-:W-:Y:S01]  /*8530*/  FFMA R17, R39.reuse, R50, R17 ;  /* 0x0000003227117223 */ /* 0x040fe20000000011 */
[C---:B------:R-:W-:Y:S01]  /*8540*/  FMUL R18, R38.reuse, R18 ;  /* 0x0000001226127220 */ /* 0x040fe20000400000 */
[C---:B------:R-:W-:Y:S01]  /*8550*/  FMUL R19, R38.reuse, R19 ;  /* 0x0000001326137220 */ /* 0x040fe20000400000 */
[--C-:B------:R-:W-:Y:S02]  /*8560*/  HADD2.F32 R55, -RZ, R56.reuse.H0_H0 ;  /* 0x20000038ff377230 */ /* 0x100fe40000004100 */
[C---:B------:R-:W-:Y:S01]  /*8570*/  FMUL R3, R38.reuse, R22 ;  /* 0x0000001626037220 */ /* 0x040fe20000400000 */
[C---:B------:R-:W-:Y:S01]  /*8580*/  FFMA R18, R39.reuse, R51, R18 ;  /* 0x0000003327127223 */ /* 0x040fe20000000012 */
[----:B------:R-:W-:Y:S02]  /*8590*/  HADD2.F32 R56, -RZ, R56.H1_H1 ;  /* 0x30000038ff387230 */ /* 0x000fe40000004100 */
[C---:B------:R-:W-:Y:S01]  /*85a0*/  FFMA R19, R39.reuse, R52, R19 ;  /* 0x0000003427137223 */ /* 0x040fe20000000013 */
[C---:B------:R-:W-:Y:S01]  /*85b0*/  FMUL R6, R38.reuse, R23 ;  /* 0x0000001726067220 */ /* 0x040fe20000400000 */
[C---:B------:R-:W-:Y:S01]  /*85c0*/  FFMA R0, R39.reuse, R53, R0 ;  /* 0x0000003527007223 */ /* 0x040fe20000000000 */
[C---:B------:R-:W-:Y:S01]  /*85d0*/  FFMA R2, R39.reuse, R54, R2 ;  /* 0x0000003627027223 */ /* 0x040fe20000000002 */
[--C-:B------:R-:W-:Y:S02]  /*85e0*/  HADD2.F32 R59, -RZ, R60.reuse.H0_H0 ;  /* 0x2000003cff3b7230 */ /* 0x100fe40000004100 */
[C---:B------:R-:W-:Y:S01]  /*85f0*/  FFMA R3, R39.reuse, R55, R3 ;  /* 0x0000003727037223 */ /* 0x040fe20000000003 */
[----:B------:R-:W-:Y:S02]  /*8600*/  HADD2.F32 R60, -RZ, R60.H1_H1 ;  /* 0x3000003cff3c7230 */ /* 0x000fe40000004100 */
[C---:B------:R-:W-:Y:S01]  /*8610*/  FMUL R21, R38.reuse, R26 ;  /* 0x0000001a26157220 */ /* 0x040fe20000400000 */
[C---:B------:R-:W-:Y:S01]  /*8620*/  FMUL R22, R38.reuse, R27 ;  /* 0x0000001b26167220 */ /* 0x040fe20000400000 */
[C---:B------:R-:W-:Y:S01]  /*8630*/  FFMA R6, R39.reuse, R56, R6 ;  /* 0x0000003827067223 */ /* 0x040fe20000000006 */
[C---:B------:R-:W-:Y:S01]  /*8640*/  FFMA R7, R39.reuse, R57, R7 ;  /* 0x0000003927077223 */ /* 0x040fe20000000007 */
[C---:B------:R-:W-:Y:S01]  /*8650*/  FMUL R23, R38.reuse, R28 ;  /* 0x0000001c26177220 */ /* 0x040fe20000400000 */
[C---:B------:R-:W-:Y:S01]  /*8660*/  FFMA R20, R39.reuse, R58, R20 ;  /* 0x0000003a27147223 */ /* 0x040fe20000000014 */
[--C-:B------:R-:W-:Y:S02]  /*8670*/  HADD2.F32 R63, -RZ, R64.reuse.H0_H0 ;  /* 0x20000040ff3f7230 */ /* 0x100fe40000004100 */
[C---:B------:R-:W-:Y:S01]  /*8680*/  FFMA R21, R39.reuse, R59, R21 ;  /* 0x0000003b27157223 */ /* 0x040fe20000000015 */
[----:B------:R-:W-:Y:S02]  /*8690*/  HADD2.F32 R64, -RZ, R64.H1_H1 ;  /* 0x30000040ff407230 */ /* 0x000fe40000004100 */
[C---:B------:R-:W-:Y:S01]  /*86a0*/  FFMA R22, R39.reuse, R60, R22 ;  /* 0x0000003c27167223 */ /* 0x040fe20000000016 */
[C---:B------:R-:W-:Y:S01]  /*86b0*/  FMUL R26, R38.reuse, R31 ;  /* 0x0000001f261a7220 */ /* 0x040fe20000400000 */
[C---:B------:R-:W-:Y:S01]  /*86c0*/  FMUL R27, R38.reuse, R32 ;  /* 0x00000020261b7220 */ /* 0x040fe20000400000 */
[C---:B------:R-:W-:Y:S01]  /*86d0*/  FFMA R23, R39.reuse, R61, R23 ;  /* 0x0000003d27177223 */ /* 0x040fe20000000017 */
[----:B------:R-:W-:Y:S01]  /*86e0*/  FMUL R28, R38, R33 ;  /* 0x00000021261c7220 */ /* 0x000fe20000400000 */
[C---:B------:R-:W-:Y:S01]  /*86f0*/  FFMA R24, R39.reuse, R62, R24 ;  /* 0x0000003e27187223 */ /* 0x040fe20000000018 */
[--C-:B------:R-:W-:Y:S02]  /*8700*/  HADD2.F32 R66, -RZ, R67.reuse.H0_H0 ;  /* 0x20000043ff427230 */ /* 0x100fe40000004100 */
[C---:B------:R-:W-:Y:S01]  /*8710*/  FFMA R25, R39.reuse, R63, R25 ;  /* 0x0000003f27197223 */ /* 0x040fe20000000019 */
[----:B------:R-:W-:Y:S02]  /*8720*/  HADD2.F32 R67, -RZ, R67.H1_H1 ;  /* 0x30000043ff437230 */ /* 0x000fe40000004100 */
[----:B------:R-:W-:Y:S01]  /*8730*/  FFMA R26, R39, R64, R26 ;  /* 0x00000040271a7223 */ /* 0x000fe2000000001a */
[----:B------:R-:W-:Y:S01]  /*8740*/  F2FP.SATFINITE.E4M3.F32.PACK_AB_MERGE_C R14, R15, R14, RZ ;  /* 0x0000000e0f0e723e */ /* 0x000fe200048070ff */
[----:B------:R-:W-:Y:S01]  /*8750*/  FFMA R27, R39, R40, R27 ;  /* 0x00000028271b7223 */ /* 0x000fe2000000001b */
[----:B------:R-:W-:Y:S01]  /*8760*/  F2FP.SATFINITE.E4M3.F32.PACK_AB_MERGE_C R18, R19, R18, RZ ;  /* 0x000000121312723e */ /* 0x000fe200048070ff */
[C---:B------:R-:W-:Y:S01]  /*8770*/  FFMA R28, R39.reuse, R65, R28 ;  /* 0x00000041271c7223 */ /* 0x040fe2000000001c */
[C---:B------:R-:W-:Y:S01]  /*8780*/  FFMA R29, R39.reuse, R66, R29 ;  /* 0x00000042271d7223 */ /* 0x040fe2000000001d */
[----:B------:R-:W-:Y:S01]  /*8790*/  FFMA R30, R39, R67, R30 ;  /* 0x00000043271e7223 */ /* 0x000fe2000000001e */
[----:B------:R-:W-:Y:S02]  /*87a0*/  F2FP.SATFINITE.E4M3.F32.PACK_AB_MERGE_C R32, R5, R4, R86 ;  /* 0x000000040520723e */ /* 0x000fe40004807056 */
[----:B------:R-:W-:Y:S02]  /*87b0*/  F2FP.SATFINITE.E4M3.F32.PACK_AB_MERGE_C R33, R9, R8, R10 ;  /* 0x000000080921723e */ /* 0x000fe4000480700a */
[----:B------:R-:W-:Y:S02]  /*87c0*/  F2FP.SATFINITE.E4M3.F32.PACK_AB_MERGE_C R34, R13, R12, R14 ;  /* 0x0000000c0d22723e */ /* 0x000fe4000480700e */
[----:B------:R-:W-:Y:S02]  /*87d0*/  F2FP.SATFINITE.E4M3.F32.PACK_AB_MERGE_C R35, R17, R16, R18 ;  /* 0x000000101123723e */ /* 0x000fe40004807012 */
[----:B------:R-:W-:Y:S02]  /*87e0*/  F2FP.SATFINITE.E4M3.F32.PACK_AB_MERGE_C R3, R6, R3, RZ ;  /* 0x000000030603723e */ /* 0x000fe400048070ff */
[----:B------:R-:W-:Y:S01]  /*87f0*/  F2FP.SATFINITE.E4M3.F32.PACK_AB_MERGE_C R5, R22, R21, RZ ;  /* 0x000000151605723e */ /* 0x000fe200048070ff */
[----:B------:R1:W-:Y:S01]  /*8800*/  STS.128 [R78+UR44+0x1600], R32 ;  /* 0x001600204e007988 */ /* 0x0003e20008000c2c */
[----:B------:R-:W-:Y:S02]  /*8810*/  F2FP.SATFINITE.E4M3.F32.PACK_AB_MERGE_C R6, R26, R25, RZ ;  /* 0x000000191a06723e */ /* 0x000fe400048070ff */
[----:B------:R-:W-:Y:S02]  /*8820*/  F2FP.SATFINITE.E4M3.F32.PACK_AB_MERGE_C R29, R30, R29, RZ ;  /* 0x0000001d1e1d723e */ /* 0x000fe400048070ff */
[----:B------:R-:W-:Y:S02]  /*8830*/  F2FP.SATFINITE.E4M3.F32.PACK_AB_MERGE_C R5, R20, R7, R5 ;  /* 0x000000071405723e */ /* 0x000fe40004807005 */
[----:B------:R-:W-:Y:S02]  /*8840*/  F2FP.SATFINITE.E4M3.F32.PACK_AB_MERGE_C R4, R2, R0, R3 ;  /* 0x000000000204723e */ /* 0x000fe40004807003 */
[----:B------:R-:W-:Y:S02]  /*8850*/  F2FP.SATFINITE.E4M3.F32.PACK_AB_MERGE_C R6, R24, R23, R6 ;  /* 0x000000171806723e */ /* 0x000fe40004807006 */
[----:B------:R-:W-:Y:S05]  /*8860*/  F2FP.SATFINITE.E4M3.F32.PACK_AB_MERGE_C R7, R28, R27, R29 ;  /* 0x0000001b1c07723e */ /* 0x000fea000480701d */
[----:B------:R1:W-:Y:S01]  /*8870*/  STS.128 [R77+0x1010], R4 ;  /* 0x001010044d007388 */ /* 0x0003e20000000c00 */
[----:B------:R-:W-:Y:S01]  /*8880*/  @!PT LDS RZ, [RZ] ;  /* 0x00000000fffff984 */ /* 0x000fe20000000800 */
[----:B------:R-:W-:Y:S01]  /*8890*/  @!PT LDS RZ, [RZ] ;  /* 0x00000000fffff984 */ /* 0x000fe20000000800 */
[----:B------:R-:W-:Y:S01]  /*88a0*/  @!PT LDS RZ, [RZ] ;  /* 0x00000000fffff984 */ /* 0x000fe20000000800 */
[----:B------:R-:W-:Y:S01]  /*88b0*/  @!PT LDS RZ, [RZ] ;  /* 0x00000000fffff984 */ /* 0x000fe20000000800 */
[----:B------:R3:W-:Y:S07]  /*88c0*/  MEMBAR.ALL.CTA ;  /* 0x0000000000007992 */ /* 0x0007ee0000008000 */
[----:B---3--:R-:W3:Y:S02]  /*88d0*/  FENCE.VIEW.ASYNC.S ;  /* 0x00000000000073c6 */ /* 0x008ee40000000000 */
[----:B---3--:R-:W-:Y:S06]  /*88e0*/  BAR.SYNC.DEFER_BLOCKING 0x1, 0x80 ;  /* 0x0042000000007b1d */ /* 0x008fec0000010000 */
[----:B------:R-:W-:Y:S05]  /*88f0*/  @P0 BRA `(.L_x_151) ;  /* 0x0000000000300947 */ /* 0x000fea0003800000 */
[----:B------:R-:W-:Y:S02]  /*8900*/  UIADD3 UR4, UPT, UPT, UR44, 0x1600, URZ ;  /* 0x000016002c047890 */ /* 0x000fe4000fffe0ff */
[----:B------:R-:W-:Y:S02]  /*8910*/  USHF.L.U32 UR9, UR45, 0x6, URZ ;  /* 0x000000062d097899 */ /* 0x000fe400080006ff */
[----:B------:R-:W-:Y:S02]  /*8920*/  USHF.L.U32 UR10, UR46, 0x6, URZ ;  /* 0x000000062e0a7899 */ /* 0x000fe400080006ff */
[----:B------:R-:W-:Y:S01]  /*8930*/  MOV R85, UR4 ;  /* 0x0000000400557c02 */ /* 0x000fe20008000f00 */
[----:B------:R-:W-:Y:S01]  /*8940*/  UIADD3 UR4, UP0, UPT, UR62, 0x680, URZ ;  /* 0x000006803e047890 */ /* 0x000fe2000ff1e0ff */
[----:B------:R-:W-:Y:S02]  /*8950*/  UMOV UR11, UR36 ;  /* 0x00000024000b7c82 */ /* 0x000fe40008000000 */
[----:B------:R-:W-:Y:S01]  /*8960*/  R2UR UR8, R85 ;  /* 0x00000000550872ca */ /* 0x000fe200000e0000 */
[----:B------:R-:W-:Y:S11]  /*8970*/  UIADD3.X UR5, UPT, UPT, URZ, UR63, URZ, UP0, !UPT ;  /* 0x0000003fff057290 */ /* 0x000ff600087fe4ff */
[----:B------:R-:W-:Y:S01]  /*8980*/  @!UPT UIADD3 URZ, UPT, UPT, URZ, URZ, URZ ;  /* 0x000000fffffff290 */ /* 0x000fe2000fffe0ff */
[----:B------:R3:W-:Y:S01]  /*8990*/  UTMASTG.3D [UR8], [UR4] ;  /* 0x00000008040073b5 */ /* 0x0007e20008010000 */
[----:B------:R0:W-:Y:S01]  /*89a0*/  UTMACMDFLUSH ;  /* 0x00000000000079b7 */ /* 0x0001e20000000000 */
[----:B---3--:R-:W-:Y:S04]  /*89b0*/  DEPBAR.LE SB0, 0x0 ;  /* 0x000080000000791a */ /* 0x008fe80000000000 */
.L_x_151:
[----:B------:R-:W-:Y:S05]  /*89c0*/  BSYNC.RECONVERGENT B0 ;  /* 0x0000000000007941 */ /* 0x000fea0003800200 */
.L_x_150:
[----:B------:R-:W-:Y:S01]  /*89d0*/  BAR.SYNC.DEFER_BLOCKING 0x1, 0x80 ;  /* 0x0042000000007b1d */ /* 0x000fe20000010000 */
[----:B------:R-:W-:Y:S01]  /*89e0*/  ISETP.NE.AND P0, PT, R81, 0x2, PT ;  /* 0x000000025100780c */ /* 0x000fe20003f05270 */
[----:B------:R-:W-:Y:S01]  /*89f0*/  UISETP.NE.AND UP0, UPT, UR47, URZ, UPT ;  /* 0x000000ff2f00728c */ /* 0x000fe2000bf05270 */
[----:B------:R-:W-:Y:S01]  /*8a00*/  ISETP.NE.AND P1, PT, R36, 0x4, PT ;  /* 0x000000042400780c */ /* 0x000fe20003f25270 */
[----:B------:R-:W-:Y:S01]  /*8a10*/  UIADD3 UR45, UPT, UPT, UR37, UR60, URZ ;  /* 0x0000003c252d7290 */ /* 0x000fe2000fffe0ff */
[----:B------:R-:W-:Y:S01]  /*8a20*/  SEL R2, RZ, 0x1, P0 ;  /* 0x00000001ff027807 */ /* 0x000fe20000000000 */
[----:B------:R-:W-:Y:S01]  /*8a30*/  UIADD3 UR46, UPT, UPT, UR38, UR57, URZ ;  /* 0x00000039262e7290 */ /* 0x000fe2000fffe0ff */
[----:B------:R-:W-:Y:S02]  /*8a40*/  SEL R0, RZ, 0x1, P1 ;  /* 0x00000001ff007807 */ /* 0x000fe40000800000 */
[----:B------:R-:W-:Y:S02]  /*8a50*/  LOP3.LUT R83, R83, R2, RZ, 0x3c, !PT ;  /* 0x0000000253537212 */ /* 0x000fe400078e3cff */
[----:B------:R-:W-:Y:S02]  /*8a60*/  LOP3.LUT R84, R84, R0, RZ, 0x3c, !PT ;  /* 0x0000000054547212 */ /* 0x000fe400078e3cff */
[----:B------:R-:W-:Y:S02]  /*8a70*/  SEL R81, R81, RZ, P0 ;  /* 0x000000ff51517207 */ /* 0x000fe40000000000 */
[----:B------:R-:W-:Y:S01]  /*8a80*/  SEL R36, R36, RZ, P1 ;  /* 0x000000ff24247207 */ /* 0x000fe20000800000 */
[----:B------:R-:W-:Y:S01]  /*8a90*/  UMOV UR36, UR55 ;  /* 0x0000003700247c82 */ /* 0x000fe20008000000 */
[----:B------:R-:W-:Y:S05]  /*8aa0*/  BRA.U UP0, `(.L_x_152) ;  /* 0xffffffe5002c7547 */ /* 0x000fea000b83ffff */
[----:B------:R-:W-:Y:S05]  /*8ab0*/  EXIT ;  /* 0x000000000000794d */ /* 0x000fea0003800000 */
.L_x_25:
[----:B---3--:R3:W4:Y:S02]  /*8ac0*/  SYNCS.PHASECHK.TRANS64.TRYWAIT P0, [R0+URZ+0x3f0], R2 ;  /* 0x0003f002000075a7 */ /* 0x00872400080011ff */
[----:B----4-:R-:W-:Y:S05]  /*8ad0*/  @!P0 NANOSLEEP.SYNCS 0x989680 ;  /* 0x009896800000895d */ /* 0x010fea0003900000 */
[----:B------:R-:W4:Y:S02]  /*8ae0*/  @!P0 SYNCS.PHASECHK.TRANS64 P0, [R0+URZ+0x3f0], R2 ;  /* 0x0003f002000085a7 */ /* 0x000f2400080010ff */
[----:B----4-:R-:W-:Y:S05]  /*8af0*/  @!P0 BRA `(.L_x_25) ;  /* 0xfffffffc00f08947 */ /* 0x010fea000383ffff */
[----:B------:R-:W-:Y:S05]  /*8b00*/  BRA `(.L_x_153) ;  /* 0xffffff9400247947 */ /* 0x000fea000383ffff */
.L_x_28:
[----:B--2---:R-:W-:-:S07]  /*8b10*/  MOV R0, UR33 ;  /* 0x0000002100007c02 */ /* 0x004fce0008000f00 */
.L_x_154:
[----:B--2---:R2:W3:Y:S02]  /*8b20*/  SYNCS.PHASECHK.TRANS64.TRYWAIT P0, [R0+URZ+0x1b0], R3 ;  /* 0x0001b003000075a7 */ /* 0x0044e400080011ff */
[----:B---3--:R-:W-:Y:S05]  /*8b30*/  @!P0 NANOSLEEP.SYNCS 0x989680 ;  /* 0x009896800000895d */ /* 0x008fea0003900000 */
[----:B------:R-:W3:Y:S02]  /*8b40*/  @!P0 SYNCS.PHASECHK.TRANS64 P0, [R0+URZ+0x1b0], R3 ;  /* 0x0001b003000085a7 */ /* 0x000ee400080010ff */
[----:B---3--:R-:W-:Y:S05]  /*8b50*/  @!P0 BRA `(.L_x_154) ;  /* 0xfffffffc00f08947 */ /* 0x008fea000383ffff */
[----:B------:R-:W-:Y:S05]  /*8b60*/  BRA `(.L_x_27) ;  /* 0xffffff94006c7947 */ /* 0x000fea000383ffff */
.L_x_35:
[----:B-1----:R-:W-:-:S07]  /*8b70*/  MOV R0, UR17 ;  /* 0x0000001100007c02 */ /* 0x002fce0008000f00 */
.L_x_155:
[----:B-1----:R1:W2:Y:S02]  /*8b80*/  SYNCS.PHASECHK.TRANS64.TRYWAIT P0, [R0+URZ+0x1b0], R3 ;  /* 0x0001b003000075a7 */ /* 0x0022a400080011ff */
[----:B--2---:R-:W-:Y:S05]  /*8b90*/  @!P0 NANOSLEEP.SYNCS 0x989680 ;  /* 0x009896800000895d */ /* 0x004fea0003900000 */
[----:B------:R-:W2:Y:S02]  /*8ba0*/  @!P0 SYNCS.PHASECHK.TRANS64 P0, [R0+URZ+0x1b0], R3 ;  /* 0x0001b003000085a7 */ /* 0x000ea400080010ff */
[----:B--2---:R-:W-:Y:S05]  /*8bb0*/  @!P0 BRA `(.L_x_155) ;  /* 0xfffffffc00f08947 */ /* 0x004fea000383ffff */
[----:B------:R-:W-:Y:S05]  /*8bc0*/  BRA `(.L_x_34) ;  /* 0xffffff9800287947 */ /* 0x000fea000383ffff */
.L_x_40:
[----:B-1----:R1:W2:Y:S02]  /*8bd0*/  SYNCS.PHASECHK.TRANS64.TRYWAIT P0, [R3+URZ+0x380], R0 ;  /* 0x00038000030075a7 */ /* 0x0022a400080011ff */
[----:B--2---:R-:W-:Y:S05]  /*8be0*/  @!P0 NANOSLEEP.SYNCS 0x989680 ;  /* 0x009896800000895d */ /* 0x004fea0003900000 */
[----:B------:R-:W2:Y:S02]  /*8bf0*/  @!P0 SYNCS.PHASECHK.TRANS64 P0, [R3+URZ+0x380], R0 ;  /* 0x00038000030085a7 */ /* 0x000ea400080010ff */
[----:B--2---:R-:W-:Y:S05]  /*8c00*/  @!P0 BRA `(.L_x_40) ;  /* 0xfffffffc00f08947 */ /* 0x004fea000383ffff */
[----:B------:R-:W-:Y:S05]  /*8c10*/  BRA `(.L_x_156) ;  /* 0xffffff9800cc7947 */ /* 0x000fea000383ffff */
.L_x_44:
[----:B------:R-:W-:-:S07]  /*8c20*/  MOV R0, UR4 ;  /* 0x0000000400007c02 */ /* 0x000fce0008000f00 */
.L_x_157:
[----:B-1----:R1:W2:Y:S02]  /*8c30*/  SYNCS.PHASECHK.TRANS64.TRYWAIT P0, [R0+URZ], R2 ;  /* 0x00000002000075a7 */ /* 0x0022a400080011ff */
[----:B--2---:R-:W-:Y:S05]  /*8c40*/  @!P0 NANOSLEEP.SYNCS 0x989680 ;  /* 0x009896800000895d */ /* 0x004fea0003900000 */
[----:B------:R-:W2:Y:S02]  /*8c50*/  @!P0 SYNCS.PHASECHK.TRANS64 P0, [R0+URZ], R2 ;  /* 0x00000002000085a7 */ /* 0x000ea400080010ff */
[----:B--2---:R-:W-:Y:S05]  /*8c60*/  @!P0 BRA `(.L_x_157) ;  /* 0xfffffffc00f08947 */ /* 0x004fea000383ffff */
[----:B------:R-:W-:Y:S05]  /*8c70*/  BRA `(.L_x_158) ;  /* 0xffffffa000707947 */ /* 0x000fea000383ffff */
.L_x_45:
[----:B------:R-:W-:-:S07]  /*8c80*/  MOV R0, UR5 ;  /* 0x0000000500007c02 */ /* 0x000fce0008000f00 */
.L_x_159:
[----:B-1----:R1:W2:Y:S02]  /*8c90*/  SYNCS.PHASECHK.TRANS64.TRYWAIT P0, [R0+URZ], R3 ;  /* 0x00000003000075a7 */ /* 0x0022a400080011ff */
[----:B--2---:R-:W-:Y:S05]  /*8ca0*/  @!P0 NANOSLEEP.SYNCS 0x989680 ;  /* 0x009896800000895d */ /* 0x004fea0003900000 */
[----:B------:R-:W2:Y:S02]  /*8cb0*/  @!P0 SYNCS.PHASECHK.TRANS64 P0, [R0+URZ], R3 ;  /* 0x00000003000085a7 */ /* 0x000ea400080010ff */
[----:B--2---:R-:W-:Y:S05]  /*8cc0*/  @!P0 BRA `(.L_x_159) ;  /* 0xfffffffc00f08947 */ /* 0x004fea000383ffff */
[----:B------:R-:W-:Y:S05]  /*8cd0*/  BRA `(.L_x_160) ;  /* 0xffffffa0007c7947 */ /* 0x000fea000383ffff */
.L_x_46:
[----:B------:R-:W-:-:S07]  /*8ce0*/  MOV R0, UR5 ;  /* 0x0000000500007c02 */ /* 0x000fce0008000f00 */
.L_x_161:
[----:B-1----:R1:W2:Y:S02]  /*8cf0*/  SYNCS.PHASECHK.TRANS64.TRYWAIT P0, [R0+URZ], R3 ;  /* 0x00000003000075a7 */ /* 0x0022a400080011ff */
[----:B--2---:R-:W-:Y:S05]  /*8d00*/  @!P0 NANOSLEEP.SYNCS 0x989680 ;  /* 0x009896800000895d */ /* 0x004fea0003900000 */
[----:B------:R-:W2:Y:S02]  /*8d10*/  @!P0 SYNCS.PHASECHK.TRANS64 P0, [R0+URZ], R3 ;  /* 0x00000003000085a7 */ /* 0x000ea400080010ff */
[----:B--2---:R-:W-:Y:S05]  /*8d20*/  @!P0 BRA `(.L_x_161) ;  /* 0xfffffffc00f08947 */ /* 0x004fea000383ffff */
[----:B------:R-:W-:Y:S05]  /*8d30*/  BRA `(.L_x_162) ;  /* 0xffffffa000887947 */ /* 0x000fea000383ffff */
.L_x_47:
[----:B------:R-:W-:-:S07]  /*8d40*/  MOV R0, UR5 ;  /* 0x0000000500007c02 */ /* 0x000fce0008000f00 */
.L_x_163:
[----:B-1----:R1:W2:Y:S02]  /*8d50*/  SYNCS.PHASECHK.TRANS64.TRYWAIT P0, [R0+URZ], R3 ;  /* 0x00000003000075a7 */ /* 0x0022a400080011ff */
[----:B--2---:R-:W-:Y:S05]  /*8d60*/  @!P0 NANOSLEEP.SYNCS 0x989680 ;  /* 0x009896800000895d */ /* 0x004fea0003900000 */
[----:B------:R-:W2:Y:S02]  /*8d70*/  @!P0 SYNCS.PHASECHK.TRANS64 P0, [R0+URZ], R3 ;  /* 0x00000003000085a7 */ /* 0x000ea400080010ff */
[----:B--2---:R-:W-:Y:S05]  /*8d80*/  @!P0 BRA `(.L_x_163) ;  /* 0xfffffffc00f08947 */ /* 0x004fea000383ffff */
[----:B------:R-:W-:Y:S05]  /*8d90*/  BRA `(.L_x_164) ;  /* 0xffffffa000947947 */ /* 0x000fea000383ffff */
.L_x_48:
[----:B------:R-:W-:-:S07]  /*8da0*/  MOV R0, UR5 ;  /* 0x0000000500007c02 */ /* 0x000fce0008000f00 */
.L_x_165:
[----:B-1----:R1:W2:Y:S02]  /*8db0*/  SYNCS.PHASECHK.TRANS64.TRYWAIT P0, [R0+URZ], R3 ;  /* 0x00000003000075a7 */ /* 0x0022a400080011ff */
[----:B--2---:R-:W-:Y:S05]  /*8dc0*/  @!P0 NANOSLEEP.SYNCS 0x989680 ;  /* 0x009896800000895d */ /* 0x004fea0003900000 */
[----:B------:R-:W2:Y:S02]  /*8dd0*/  @!P0 SYNCS.PHASECHK.TRANS64 P0, [R0+URZ], R3 ;  /* 0x00000003000085a7 */ /* 0x000ea400080010ff */
[----:B--2---:R-:W-:Y:S05]  /*8de0*/  @!P0 BRA `(.L_x_165) ;  /* 0xfffffffc00f08947 */ /* 0x004fea000383ffff */
[----:B------:R-:W-:Y:S05]  /*8df0*/  BRA `(.L_x_166) ;  /* 0xffffffa000a07947 */ /* 0x000fea000383ffff */
.L_x_49:
[----:B------:R-:W-:-:S07]  /*8e00*/  MOV R0, UR5 ;  /* 0x0000000500007c02 */ /* 0x000fce0008000f00 */
.L_x_167:
[----:B-1----:R1:W2:Y:S02]  /*8e10*/  SYNCS.PHASECHK.TRANS64.TRYWAIT P0, [R0+URZ], R3 ;  /* 0x00000003000075a7 */ /* 0x0022a400080011ff */
[----:B--2---:R-:W-:Y:S05]  /*8e20*/  @!P0 NANOSLEEP.SYNCS 0x989680 ;  /* 0x009896800000895d */ /* 0x004fea0003900000 */
[----:B------:R-:W2:Y:S02]  /*8e30*/  @!P0 SYNCS.PHASECHK.TRANS64 P0, [R0+URZ], R3 ;  /* 0x00000003000085a7 */ /* 0x000ea400080010ff */
[----:B--2---:R-:W-:Y:S05]  /*8e40*/  @!P0 BRA `(.L_x_167) ;  /* 0xfffffffc00f08947 */ /* 0x004fea000383ffff */
[----:B------:R-:W-:Y:S05]  /*8e50*/  BRA `(.L_x_168) ;  /* 0xffffffa000ac7947 */ /* 0x000fea000383ffff */
.L_x_50:
[----:B------:R-:W-:-:S07]  /*8e60*/  MOV R0, UR5 ;  /* 0x0000000500007c02 */ /* 0x000fce0008000f00 */
.L_x_169:
[----:B-1----:R1:W2:Y:S02]  /*8e70*/  SYNCS.PHASECHK.TRANS64.TRYWAIT P0, [R0+URZ], R3 ;  /* 0x00000003000075a7 */ /* 0x0022a400080011ff */
[----:B--2---:R-:W-:Y:S05]  /*8e80*/  @!P0 NANOSLEEP.SYNCS 0x989680 ;  /* 0x009896800000895d */ /* 0x004fea0003900000 */
[----:B------:R-:W2:Y:S02]  /*8e90*/  @!P0 SYNCS.PHASECHK.TRANS64 P0, [R0+URZ], R3 ;  /* 0x00000003000085a7 */ /* 0x000ea400080010ff */
[----:B--2---:R-:W-:Y:S05]  /*8ea0*/  @!P0 BRA `(.L_x_169) ;  /* 0xfffffffc00f08947 */ /* 0x004fea000383ffff */
[----:B------:R-:W-:Y:S05]  /*8eb0*/  BRA `(.L_x_170) ;  /* 0xffffffa000b87947 */ /* 0x000fea000383ffff */
.L_x_51:
[----:B------:R-:W-:-:S07]  /*8ec0*/  MOV R0, UR5 ;  /* 0x0000000500007c02 */ /* 0x000fce0008000f00 */
.L_x_171:
[----:B-1----:R1:W2:Y:S02]  /*8ed0*/  SYNCS.PHASECHK.TRANS64.TRYWAIT P0, [R0+URZ], R3 ;  /* 0x00000003000075a7 */ /* 0x0022a400080011ff */
[----:B--2---:R-:W-:Y:S05]  /*8ee0*/  @!P0 NANOSLEEP.SYNCS 0x989680 ;  /* 0x009896800000895d */ /* 0x004fea0003900000 */
[----:B------:R-:W2:Y:S02]  /*8ef0*/  @!P0 SYNCS.PHASECHK.TRANS64 P0, [R0+URZ], R3 ;  /* 0x00000003000085a7 */ /* 0x000ea400080010ff */
[----:B--2---:R-:W-:Y:S05]  /*8f00*/  @!P0 BRA `(.L_x_171) ;  /* 0xfffffffc00f08947 */ /* 0x004fea000383ffff */
[----:B------:R-:W-:Y:S05]  /*8f10*/  BRA `(.L_x_172) ;  /* 0xffffffa000c47947 */ /* 0x000fea000383ffff */
.L_x_52:
[----:B------:R-:W-:-:S07]  /*8f20*/  MOV R0, UR5 ;  /* 0x0000000500007c02 */ /* 0x000fce0008000f00 */
.L_x_173:
[----:B-1----:R1:W2:Y:S02]  /*8f30*/  SYNCS.PHASECHK.TRANS64.TRYWAIT P0, [R0+URZ], R3 ;  /* 0x00000003000075a7 */ /* 0x0022a400080011ff */
[----:B--2---:R-:W-:Y:S05]  /*8f40*/  @!P0 NANOSLEEP.SYNCS 0x989680 ;  /* 0x009896800000895d */ /* 0x004fea0003900000 */
[----:B------:R-:W2:Y:S02]  /*8f50*/  @!P0 SYNCS.PHASECHK.TRANS64 P0, [R0+URZ], R3 ;  /* 0x00000003000085a7 */ /* 0x000ea400080010ff */
[----:B--2---:R-:W-:Y:S05]  /*8f60*/  @!P0 BRA `(.L_x_173) ;  /* 0xfffffffc00f08947 */ /* 0x004fea000383ffff */
[----:B------:R-:W-:Y:S05]  /*8f70*/  BRA `(.L_x_174) ;  /* 0xffffffa000d07947 */ /* 0x000fea000383ffff */
.L_x_53:
[----:B------:R-:W-:-:S07]  /*8f80*/  MOV R0, UR5 ;  /* 0x0000000500007c02 */ /* 0x000fce0008000f00 */
.L_x_175:
[----:B-1----:R1:W2:Y:S02]  /*8f90*/  SYNCS.PHASECHK.TRANS64.TRYWAIT P0, [R0+URZ], R3 ;  /* 0x00000003000075a7 */ /* 0x0022a400080011ff */
[----:B--2---:R-:W-:Y:S05]  /*8fa0*/  @!P0 NANOSLEEP.SYNCS 0x989680 ;  /* 0x009896800000895d */ /* 0x004fea0003900000 */
[----:B------:R-:W2:Y:S02]  /*8fb0*/  @!P0 SYNCS.PHASECHK.TRANS64 P0, [R0+URZ], R3 ;  /* 0x00000003000085a7 */ /* 0x000ea400080010ff */
[----:B--2---:R-:W-:Y:S05]  /*8fc0*/  @!P0 BRA `(.L_x_175) ;  /* 0xfffffffc00f08947 */ /* 0x004fea000383ffff */
[----:B------:R-:W-:Y:S05]  /*8fd0*/  BRA `(.L_x_176) ;  /* 0xffffffa000dc7947 */ /* 0x000fea000383ffff */
.L_x_54:
[----:B------:R-:W-:-:S07]  /*8fe0*/  MOV R0, UR5 ;  /* 0x0000000500007c02 */ /* 0x000fce0008000f00 */
.L_x_177:
[----:B-1----:R1:W2:Y:S02]  /*8ff0*/  SYNCS.PHASECHK.TRANS64.TRYWAIT P0, [R0+URZ], R3 ;  /* 0x00000003000075a7 */ /* 0x0022a400080011ff */
[----:B--2---:R-:W-:Y:S05]  /*9000*/  @!P0 NANOSLEEP.SYNCS 0x989680 ;  /* 0x009896800000895d */ /* 0x004fea0003900000 */
[----:B------:R-:W2:Y:S02]  /*9010*/  @!P0 SYNCS.PHASECHK.TRANS64 P0, [R0+URZ], R3 ;  /* 0x00000003000085a7 */ /* 0x000ea400080010ff */
[----:B--2---:R-:W-:Y:S05]  /*9020*/  @!P0 BRA `(.L_x_177) ;  /* 0xfffffffc00f08947 */ /* 0x004fea000383ffff */
[----:B------:R-:W-:Y:S05]  /*9030*/  BRA `(.L_x_178) ;  /* 0xffffffa000e87947 */ /* 0x000fea000383ffff */
.L_x_55:
[----:B------:R-:W-:-:S07]  /*9040*/  MOV R0, UR5 ;  /* 0x0000000500007c02 */ /* 0x000fce0008000f00 */
.L_x_179:
[----:B-1----:R1:W2:Y:S02]  /*9050*/  SYNCS.PHASECHK.TRANS64.TRYWAIT P0, [R0+URZ], R3 ;  /* 0x00000003000075a7 */ /* 0x0022a400080011ff */
[----:B--2---:R-:W-:Y:S05]  /*9060*/  @!P0 NANOSLEEP.SYNCS 0x989680 ;  /* 0x009896800000895d */ /* 0x004fea0003900000 */
[----:B------:R-:W2:Y:S02]  /*9070*/  @!P0 SYNCS.PHASECHK.TRANS64 P0, [R0+URZ], R3 ;  /* 0x00000003000085a7 */ /* 0x000ea400080010ff */
[----:B--2---:R-:W-:Y:S05]  /*9080*/  @!P0 BRA `(.L_x_179) ;  /* 0xfffffffc00f08947 */ /* 0x004fea000383ffff */
[----:B------:R-:W-:Y:S05]  /*9090*/  BRA `(.L_x_180) ;  /* 0xffffffa000f47947 */ /* 0x000fea000383ffff */
.L_x_56:
[----:B------:R-:W-:-:S07]  /*90a0*/  MOV R0, UR5 ;  /* 0x0000000500007c02 */ /* 0x000fce0008000f00 */
.L_x_181:
[----:B-1----:R1:W2:Y:S02]  /*90b0*/  SYNCS.PHASECHK.TRANS64.TRYWAIT P0, [R0+URZ], R3 ;  /* 0x00000003000075a7 */ /* 0x0022a400080011ff */
[----:B--2---:R-:W-:Y:S05]  /*90c0*/  @!P0 NANOSLEEP.SYNCS 0x989680 ;  /* 0x009896800000895d */ /* 0x004fea0003900000 */
[----:B------:R-:W2:Y:S02]  /*90d0*/  @!P0 SYNCS.PHASECHK.TRANS64 P0, [R0+URZ], R3 ;  /* 0x00000003000085a7 */ /* 0x000ea400080010ff */
[----:B--2---:R-:W-:Y:S05]  /*90e0*/  @!P0 BRA `(.L_x_181) ;  /* 0xfffffffc00f08947 */ /* 0x004fea000383ffff */
[----:B------:R-:W-:Y:S05]  /*90f0*/  BRA `(.L_x_182) ;  /* 0xffffffa400007947 */ /* 0x000fea000383ffff */
.L_x_57:
[----:B------:R-:W-:-:S07]  /*9100*/  MOV R0, UR5 ;  /* 0x0000000500007c02 */ /* 0x000fce0008000f00 */
.L_x_183:
[----:B-1----:R1:W2:Y:S02]  /*9110*/  SYNCS.PHASECHK.TRANS64.TRYWAIT P0, [R0+URZ], R3 ;  /* 0x00000003000075a7 */ /* 0x0022a400080011ff */
[----:B--2---:R-:W-:Y:S05]  /*9120*/  @!P0 NANOSLEEP.SYNCS 0x989680 ;  /* 0x009896800000895d */ /* 0x004fea0003900000 */
[----:B------:R-:W2:Y:S02]  /*9130*/  @!P0 SYNCS.PHASECHK.TRANS64 P0, [R0+URZ], R3 ;  /* 0x00000003000085a7 */ /* 0x000ea400080010ff */
[----:B--2---:R-:W-:Y:S05]  /*9140*/  @!P0 BRA `(.L_x_183) ;  /* 0xfffffffc00f08947 */ /* 0x004fea000383ffff */
[----:B------:R-:W-:Y:S05]  /*9150*/  BRA `(.L_x_184) ;  /* 0xffffffa4000c7947 */ /* 0x000fea000383ffff */
.L_x_58:
[----:B------:R-:W-:-:S07]  /*9160*/  MOV R0, UR5 ;  /* 0x0000000500007c02 */ /* 0x000fce0008000f00 */
.L_x_185:
[----:B-1----:R1:W2:Y:S02]  /*9170*/  SYNCS.PHASECHK.TRANS64.TRYWAIT P0, [R0+URZ], R3 ;  /* 0x00000003000075a7 */ /* 0x0022a400080011ff */
[----:B--2---:R-:W-:Y:S05]  /*9180*/  @!P0 NANOSLEEP.SYNCS 0x989680 ;  /* 0x009896800000895d */ /* 0x004fea0003900000 */
[----:B------:R-:W2:Y:S02]  /*9190*/  @!P0 SYNCS.PHASECHK.TRANS64 P0, [R0+URZ], R3 ;  /* 0x00000003000085a7 */ /* 0x000ea400080010ff */
[----:B--2---:R-:W-:Y:S05]  /*91a0*/  @!P0 BRA `(.L_x_185) ;  /* 0xfffffffc00f08947 */ /* 0x004fea000383ffff */
[----:B------:R-:W-:Y:S05]  /*91b0*/  BRA `(.L_x_186) ;  /* 0xffffffa400187947 */ /* 0x000fea000383ffff */
.L_x_59:
[----:B------:R-:W-:-:S07]  /*91c0*/  MOV R0, UR5 ;  /* 0x0000000500007c02 */ /* 0x000fce0008000f00 */
.L_x_187:
[----:B-1----:R1:W2:Y:S02]  /*91d0*/  SYNCS.PHASECHK.TRANS64.TRYWAIT P0, [R0+URZ], R3 ;  /* 0x00000003000075a7 */ /* 0x0022a400080011ff */
[----:B--2---:R-:W-:Y:S05]  /*91e0*/  @!P0 NANOSLEEP.SYNCS 0x989680 ;  /* 0x009896800000895d */ /* 0x004fea0003900000 */
[----:B------:R-:W2:Y:S02]  /*91f0*/  @!P0 SYNCS.PHASECHK.TRANS64 P0, [R0+URZ], R3 ;  /* 0x00000003000085a7 */ /* 0x000ea400080010ff */
[----:B--2---:R-:W-:Y:S05]  /*9200*/  @!P0 BRA `(.L_x_187) ;  /* 0xfffffffc00f08947 */ /* 0x004fea000383ffff */
[----:B------:R-:W-:Y:S05]  /*9210*/  BRA `(.L_x_188) ;  /* 0xffffffa400247947 */ /* 0x000fea000383ffff */
.L_x_60:
[----:B------:R-:W-:-:S07]  /*9220*/  MOV R0, UR5 ;  /* 0x0000000500007c02 */ /* 0x000fce0008000f00 */
.L_x_189:
[----:B-1----:R1:W2:Y:S02]  /*9230*/  SYNCS.PHASECHK.TRANS64.TRYWAIT P0, [R0+URZ], R3 ;  /* 0x00000003000075a7 */ /* 0x0022a400080011ff */
[----:B--2---:R-:W-:Y:S05]  /*9240*/  @!P0 NANOSLEEP.SYNCS 0x989680 ;  /* 0x009896800000895d */ /* 0x004fea0003900000 */
[----:B------:R-:W2:Y:S02]  /*9250*/  @!P0 SYNCS.PHASECHK.TRANS64 P0, [R0+URZ], R3 ;  /* 0x00000003000085a7 */ /* 0x000ea400080010ff */
[----:B--2---:R-:W-:Y:S05]  /*9260*/  @!P0 BRA `(.L_x_189) ;  /* 0xfffffffc00f08947 */ /* 0x004fea000383ffff */
[----:B------:R-:W-:Y:S05]  /*9270*/  BRA `(.L_x_190) ;  /* 0xffffffa400307947 */ /* 0x000fea000383ffff */
.L_x_61:
[----:B------:R-:W-:-:S07]  /*9280*/  MOV R0, UR5 ;  /* 0x0000000500007c02 */ /* 0x000fce0008000f00 */
.L_x_191:
[----:B-1----:R1:W2:Y:S02]  /*9290*/  SYNCS.PHASECHK.TRANS64.TRYWAIT P0, [R0+URZ], R3 ;  /* 0x00000003000075a7 */ /* 0x0022a400080011ff */
[----:B--2---:R-:W-:Y:S05]  /*92a0*/  @!P0 NANOSLEEP.SYNCS 0x989680 ;  /* 0x009896800000895d */ /* 0x004fea0003900000 */
[----:B------:R-:W2:Y:S02]  /*92b0*/  @!P0 SYNCS.PHASECHK.TRANS64 P0, [R0+URZ], R3 ;  /* 0x00000003000085a7 */ /* 0x000ea400080010ff */
[----:B--2---:R-:W-:Y:S05]  /*92c0*/  @!P0 BRA `(.L_x_191) ;  /* 0xfffffffc00f08947 */ /* 0x004fea000383ffff */
[----:B------:R-:W-:Y:S05]  /*92d0*/  BRA `(.L_x_192) ;  /* 0xffffffa4003c7947 */ /* 0x000fea000383ffff */
.L_x_62:
[----:B------:R-:W-:-:S07]  /*92e0*/  MOV R0, UR5 ;  /* 0x0000000500007c02 */ /* 0x000fce0008000f00 */
.L_x_193:
[----:B-1----:R1:W2:Y:S02]  /*92f0*/  SYNCS.PHASECHK.TRANS64.TRYWAIT P0, [R0+URZ], R3 ;  /* 0x00000003000075a7 */ /* 0x0022a400080011ff */
[----:B--2---:R-:W-:Y:S05]  /*9300*/  @!P0 NANOSLEEP.SYNCS 0x989680 ;  /* 0x009896800000895d */ /* 0x004fea0003900000 */
[----:B------:R-:W2:Y:S02]  /*9310*/  @!P0 SYNCS.PHASECHK.TRANS64 P0, [R0+URZ], R3 ;  /* 0x00000003000085a7 */ /* 0x000ea400080010ff */
[----:B--2---:R-:W-:Y:S05]  /*9320*/  @!P0 BRA `(.L_x_193) ;  /* 0xfffffffc00f08947 */ /* 0x004fea000383ffff */
[----:B------:R-:W-:Y:S05]  /*9330*/  BRA `(.L_x_194) ;  /* 0xffffffa400487947 */ /* 0x000fea000383ffff */
.L_x_63:
[----:B------:R-:W-:-:S07]  /*9340*/  MOV R0, UR5 ;  /* 0x0000000500007c02 */ /* 0x000fce0008000f00 */
.L_x_195:
[----:B-1----:R1:W2:Y:S02]  /*9350*/  SYNCS.PHASECHK.TRANS64.TRYWAIT P0, [R0+URZ], R3 ;  /* 0x00000003000075a7 */ /* 0x0022a400080011ff */
[----:B--2---:R-:W-:Y:S05]  /*9360*/  @!P0 NANOSLEEP.SYNCS 0x989680 ;  /* 0x009896800000895d */ /* 0x004fea0003900000 */
[----:B------:R-:W2:Y:S02]  /*9370*/  @!P0 SYNCS.PHASECHK.TRANS64 P0, [R0+URZ], R3 ;  /* 0x00000003000085a7 */ /* 0x000ea400080010ff */
[----:B--2---:R-:W-:Y:S05]  /*9380*/  @!P0 BRA `(.L_x_195) ;  /* 0xfffffffc00f08947 */ /* 0x004fea000383ffff */
[----:B------:R-:W-:Y:S05]  /*9390*/  BRA `(.L_x_196) ;  /* 0xffffffa400547947 */ /* 0x000fea000383ffff */
.L_x_64:
[----:B------:R-:W-:-:S07]  /*93a0*/  MOV R0, UR5 ;  /* 0x0000000500007c02 */ /* 0x000fce0008000f00 */
.L_x_197:
[----:B-1----:R1:W2:Y:S02]  /*93b0*/  SYNCS.PHASECHK.TRANS64.TRYWAIT P0, [R0+URZ], R3 ;  /* 0x00000003000075a7 */ /* 0x0022a400080011ff */
[----:B--2---:R-:W-:Y:S05]  /*93c0*/  @!P0 NANOSLEEP.SYNCS 0x989680 ;  /* 0x009896800000895d */ /* 0x004fea0003900000 */
[----:B------:R-:W2:Y:S02]  /*93d0*/  @!P0 SYNCS.PHASECHK.TRANS64 P0, [R0+URZ], R3 ;  /* 0x00000003000085a7 */ /* 0x000ea400080010ff */
[----:B--2---:R-:W-:Y:S05]  /*93e0*/  @!P0 BRA `(.L_x_197) ;  /* 0xfffffffc00f08947 */ /* 0x004fea000383ffff */
[----:B------:R-:W-:Y:S05]  /*93f0*/  BRA `(.L_x_198) ;  /* 0xffffffa400607947 */ /* 0x000fea000383ffff */
.L_x_65:
[----:B------:R-:W-:-:S07]  /*9400*/  MOV R0, UR5 ;  /* 0x0000000500007c02 */ /* 0x000fce0008000f00 */
.L_x_199:
[----:B-1----:R1:W2:Y:S02]  /*9410*/  SYNCS.PHASECHK.TRANS64.TRYWAIT P0, [R0+URZ], R3 ;  /* 0x00000003000075a7 */ /* 0x0022a400080011ff */
[----:B--2---:R-:W-:Y:S05]  /*9420*/  @!P0 NANOSLEEP.SYNCS 0x989680 ;  /* 0x009896800000895d */ /* 0x004fea0003900000 */
[----:B------:R-:W2:Y:S02]  /*9430*/  @!P0 SYNCS.PHASECHK.TRANS64 P0, [R0+URZ], R3 ;  /* 0x00000003000085a7 */ /* 0x000ea400080010ff */
[----:B--2---:R-:W-:Y:S05]  /*9440*/  @!P0 BRA `(.L_x_199) ;  /* 0xfffffffc00f08947 */ /* 0x004fea000383ffff */
[----:B------:R-:W-:Y:S05]  /*9450*/  BRA `(.L_x_200) ;  /* 0xffffffa4006c7947 */ /* 0x000fea000383ffff */
.L_x_66:
[----:B------:R-:W-:-:S07]  /*9460*/  MOV R0, UR5 ;  /* 0x0000000500007c02 */ /* 0x000fce0008000f00 */
.L_x_201:
[----:B-1----:R1:W2:Y:S02]  /*9470*/  SYNCS.PHASECHK.TRANS64.TRYWAIT P0, [R0+URZ], R3 ;  /* 0x00000003000075a7 */ /* 0x0022a400080011ff */
[----:B--2---:R-:W-:Y:S05]  /*9480*/  @!P0 NANOSLEEP.SYNCS 0x989680 ;  /* 0x009896800000895d */ /* 0x004fea0003900000 */
[----:B------:R-:W2:Y:S02]  /*9490*/  @!P0 SYNCS.PHASECHK.TRANS64 P0, [R0+URZ], R3 ;  /* 0x00000003000085a7 */ /* 0x000ea400080010ff */
[----:B--2---:R-:W-:Y:S05]  /*94a0*/  @!P0 BRA `(.L_x_201) ;  /* 0xfffffffc00f08947 */ /* 0x004fea000383ffff */
[----:B------:R-:W-:Y:S05]  /*94b0*/  BRA `(.L_x_202) ;  /* 0xffffffa400787947 */ /* 0x000fea000383ffff */
.L_x_67:
[----:B------:R-:W-:-:S07]  /*94c0*/  MOV R0, UR5 ;  /* 0x0000000500007c02 */ /* 0x000fce0008000f00 */
.L_x_203:
[----:B-1----:R1:W2:Y:S02]  /*94d0*/  SYNCS.PHASECHK.TRANS64.TRYWAIT P0, [R0+URZ], R3 ;  /* 0x00000003000075a7 */ /* 0x0022a400080011ff */
[----:B--2---:R-:W-:Y:S05]  /*94e0*/  @!P0 NANOSLEEP.SYNCS 0x989680 ;  /* 0x009896800000895d */ /* 0x004fea0003900000 */
[----:B------:R-:W2:Y:S02]  /*94f0*/  @!P0 SYNCS.PHASECHK.TRANS64 P0, [R0+URZ], R3 ;  /* 0x00000003000085a7 */ /* 0x000ea400080010ff */
[----:B--2---:R-:W-:Y:S05]  /*9500*/  @!P0 BRA `(.L_x_203) ;  /* 0xfffffffc00f08947 */ /* 0x004fea000383ffff */
[----:B------:R-:W-:Y:S05]  /*9510*/  BRA `(.L_x_204) ;  /* 0xffffffa400847947 */ /* 0x000fea000383ffff */
.L_x_68:
[----:B------:R-:W-:-:S07]  /*9520*/  MOV R0, UR5 ;  /* 0x0000000500007c02 */ /* 0x000fce0008000f00 */
.L_x_205:
[----:B-1----:R1:W2:Y:S02]  /*9530*/  SYNCS.PHASECHK.TRANS64.TRYWAIT P0, [R0+URZ], R3 ;  /* 0x00000003000075a7 */ /* 0x0022a400080011ff */
[----:B--2---:R-:W-:Y:S05]  /*9540*/  @!P0 NANOSLEEP.SYNCS 0x989680 ;  /* 0x009896800000895d */ /* 0x004fea0003900000 */
[----:B------:R-:W2:Y:S02]  /*9550*/  @!P0 SYNCS.PHASECHK.TRANS64 P0, [R0+URZ], R3 ;  /* 0x00000003000085a7 */ /* 0x000ea400080010ff */
[----:B--2---:R-:W-:Y:S05]  /*9560*/  @!P0 BRA `(.L_x_205) ;  /* 0xfffffffc00f08947 */ /* 0x004fea000383ffff */
[----:B------:R-:W-:Y:S05]  /*9570*/  BRA `(.L_x_206) ;  /* 0xffffffa400907947 */ /* 0x000fea000383ffff */
.L_x_69:
[----:B------:R-:W-:-:S07]  /*9580*/  MOV R0, UR5 ;  /* 0x0000000500007c02 */ /* 0x000fce0008000f00 */
.L_x_207:
[----:B-1----:R1:W2:Y:S02]  /*9590*/  SYNCS.PHASECHK.TRANS64.TRYWAIT P0, [R0+URZ], R3 ;  /* 0x00000003000075a7 */ /* 0x0022a400080011ff */
[----:B--2---:R-:W-:Y:S05]  /*95a0*/  @!P0 NANOSLEEP.SYNCS 0x989680 ;  /* 0x009896800000895d */ /* 0x004fea0003900000 */
[----:B------:R-:W2:Y:S02]  /*95b0*/  @!P0 SYNCS.PHASECHK.TRANS64 P0, [R0+URZ], R3 ;  /* 0x00000003000085a7 */ /* 0x000ea400080010ff */
[----:B--2---:R-:W-:Y:S05]  /*95c0*/  @!P0 BRA `(.L_x_207) ;  /* 0xfffffffc00f08947 */ /* 0x004fea000383ffff */
[----:B------:R-:W-:Y:S05]  /*95d0*/  BRA `(.L_x_208) ;  /* 0xffffffa4009c7947 */ /* 0x000fea000383ffff */
.L_x_70:
[----:B------:R-:W-:-:S07]  /*95e0*/  MOV R0, UR5 ;  /* 0x0000000500007c02 */ /* 0x000fce0008000f00 */
.L_x_209:
[----:B-1----:R1:W2:Y:S02]  /*95f0*/  SYNCS.PHASECHK.TRANS64.TRYWAIT P0, [R0+URZ], R3 ;  /* 0x00000003000075a7 */ /* 0x0022a400080011ff */
[----:B--2---:R-:W-:Y:S05]  /*9600*/  @!P0 NANOSLEEP.SYNCS 0x989680 ;  /* 0x009896800000895d */ /* 0x004fea0003900000 */
[----:B------:R-:W2:Y:S02]  /*9610*/  @!P0 SYNCS.PHASECHK.TRANS64 P0, [R0+URZ], R3 ;  /* 0x00000003000085a7 */ /* 0x000ea400080010ff */
[----:B--2---:R-:W-:Y:S05]  /*9620*/  @!P0 BRA `(.L_x_209) ;  /* 0xfffffffc00f08947 */ /* 0x004fea000383ffff */
[----:B------:R-:W-:Y:S05]  /*9630*/  BRA `(.L_x_210) ;  /* 0xffffffa400a87947 */ /* 0x000fea000383ffff */
.L_x_71:
[----:B------:R-:W-:-:S07]  /*9640*/  MOV R0, UR5 ;  /* 0x0000000500007c02 */ /* 0x000fce0008000f00 */
.L_x_211:
[----:B-1----:R1:W2:Y:S02]  /*9650*/  SYNCS.PHASECHK.TRANS64.TRYWAIT P0, [R0+URZ], R3 ;  /* 0x00000003000075a7 */ /* 0x0022a400080011ff */
[----:B--2---:R-:W-:Y:S05]  /*9660*/  @!P0 NANOSLEEP.SYNCS 0x989680 ;  /* 0x009896800000895d */ /* 0x004fea0003900000 */
[----:B------:R-:W2:Y:S02]  /*9670*/  @!P0 SYNCS.PHASECHK.TRANS64 P0, [R0+URZ], R3 ;  /* 0x00000003000085a7 */ /* 0x000ea400080010ff */
[----:B--2---:R-:W-:Y:S05]  /*9680*/  @!P0 BRA `(.L_x_211) ;  /* 0xfffffffc00f08947 */ /* 0x004fea000383ffff */
[----:B------:R-:W-:Y:S05]  /*9690*/  BRA `(.L_x_212) ;  /* 0xffffffa400b47947 */ /* 0x000fea000383ffff */
.L_x_72:
[----:B------:R-:W-:-:S07]  /*96a0*/  MOV R0, UR5 ;  /* 0x0000000500007c02 */ /* 0x000fce0008000f00 */
.L_x_213:
[----:B-1----:R1:W2:Y:S02]  /*96b0*/  SYNCS.PHASECHK.TRANS64.TRYWAIT P0, [R0+URZ], R3 ;  /* 0x00000003000075a7 */ /* 0x0022a400080011ff */
[----:B--2---:R-:W-:Y:S05]  /*96c0*/  @!P0 NANOSLEEP.SYNCS 0x989680 ;  /* 0x009896800000895d */ /* 0x004fea0003900000 */
[----:B------:R-:W2:Y:S02]  /*96d0*/  @!P0 SYNCS.PHASECHK.TRANS64 P0, [R0+URZ], R3 ;  /* 0x00000003000085a7 */ /* 0x000ea400080010ff */
[----:B--2---:R-:W-:Y:S05]  /*96e0*/  @!P0 BRA `(.L_x_213) ;  /* 0xfffffffc00f08947 */ /* 0x004fea000383ffff */
[----:B------:R-:W-:Y:S05]  /*96f0*/  BRA `(.L_x_214) ;  /* 0xffffffa400c07947 */ /* 0x000fea000383ffff */
.L_x_73:
[----:B------:R-:W-:-:S07]  /*9700*/  MOV R0, UR5 ;  /* 0x0000000500007c02 */ /* 0x000fce0008000f00 */
.L_x_215:
[----:B-1----:R1:W2:Y:S02]  /*9710*/  SYNCS.PHASECHK.TRANS64.TRYWAIT P0, [R0+URZ], R3 ;  /* 0x00000003000075a7 */ /* 0x0022a400080011ff */
[----:B--2---:R-:W-:Y:S05]  /*9720*/  @!P0 NANOSLEEP.SYNCS 0x989680 ;  /* 0x009896800000895d */ /* 0x004fea0003900000 */
[----:B------:R-:W2:Y:S02]  /*9730*/  @!P0 SYNCS.PHASECHK.TRANS64 P0, [R0+URZ], R3 ;  /* 0x00000003000085a7 */ /* 0x000ea400080010ff */
[----:B--2---:R-:W-:Y:S05]  /*9740*/  @!P0 BRA `(.L_x_215) ;  /* 0xfffffffc00f08947 */ /* 0x004fea000383ffff */
[----:B------:R-:W-:Y:S05]  /*9750*/  BRA `(.L_x_216) ;  /* 0xffffffa400cc7947 */ /* 0x000fea000383ffff */
.L_x_74:
[----:B------:R-:W-:-:S07]  /*9760*/  MOV R0, UR5 ;  /* 0x0000000500007c02 */ /* 0x000fce0008000f00 */
.L_x_217:
[----:B-1----:R1:W2:Y:S02]  /*9770*/  SYNCS.PHASECHK.TRANS64.TRYWAIT P0, [R0+URZ], R3 ;  /* 0x00000003000075a7 */ /* 0x0022a400080011ff */
[----:B--2---:R-:W-:Y:S05]  /*9780*/  @!P0 NANOSLEEP.SYNCS 0x989680 ;  /* 0x009896800000895d */ /* 0x004fea0003900000 */
[----:B------:R-:W2:Y:S02]  /*9790*/  @!P0 SYNCS.PHASECHK.TRANS64 P0, [R0+URZ], R3 ;  /* 0x00000003000085a7 */ /* 0x000ea400080010ff */
[----:B--2---:R-:W-:Y:S05]  /*97a0*/  @!P0 BRA `(.L_x_217) ;  /* 0xfffffffc00f08947 */ /* 0x004fea000383ffff */
[----:B------:R-:W-:Y:S05]  /*97b0*/  BRA `(.L_x_218) ;  /* 0xffffffa400d87947 */ /* 0x000fea000383ffff */
.L_x_75:
[----:B------:R-:W-:-:S07]  /*97c0*/  MOV R0, UR5 ;  /* 0x0000000500007c02 */ /* 0x000fce0008000f00 */
.L_x_219:
[----:B-1----:R1:W2:Y:S02]  /*97d0*/  SYNCS.PHASECHK.TRANS64.TRYWAIT P0, [R0+URZ], R3 ;  /* 0x00000003000075a7 */ /* 0x0022a400080011ff */
[----:B--2---:R-:W-:Y:S05]  /*97e0*/  @!P0 NANOSLEEP.SYNCS 0x989680 ;  /* 0x009896800000895d */ /* 0x004fea0003900000 */
[----:B------:R-:W2:Y:S02]  /*97f0*/  @!P0 SYNCS.PHASECHK.TRANS64 P0, [R0+URZ], R3 ;  /* 0x00000003000085a7 */ /* 0x000ea400080010ff */
[----:B--2---:R-:W-:Y:S05]  /*9800*/  @!P0 BRA `(.L_x_219) ;  /* 0xfffffffc00f08947 */ /* 0x004fea000383ffff */
[----:B------:R-:W-:Y:S05]  /*9810*/  BRA `(.L_x_220) ;  /* 0xffffffa400e47947 */ /* 0x000fea000383ffff */
.L_x_76:
[----:B------:R-:W-:-:S07]  /*9820*/  MOV R0, UR5 ;  /* 0x0000000500007c02 */ /* 0x000fce0008000f00 */
.L_x_221:
[----:B-1----:R1:W2:Y:S02]  /*9830*/  SYNCS.PHASECHK.TRANS64.TRYWAIT P0, [R0+URZ], R3 ;  /* 0x00000003000075a7 */ /* 0x0022a400080011ff */
[----:B--2---:R-:W-:Y:S05]  /*9840*/  @!P0 NANOSLEEP.SYNCS 0x989680 ;  /* 0x009896800000895d */ /* 0x004fea0003900000 */
[----:B------:R-:W2:Y:S02]  /*9850*/  @!P0 SYNCS.PHASECHK.TRANS64 P0, [R0+URZ], R3 ;  /* 0x00000003000085a7 */ /* 0x000ea400080010ff */
[----:B--2---:R-:W-:Y:S05]  /*9860*/  @!P0 BRA `(.L_x_221) ;  /* 0xfffffffc00f08947 */ /* 0x004fea000383ffff */
[----:B------:R-:W-:Y:S05]  /*9870*/  BRA `(.L_x_222) ;  /* 0xffffffa400f07947 */ /* 0x000fea000383ffff */
.L_x_77:
[----:B------:R-:W-:-:S07]  /*9880*/  MOV R0, UR5 ;  /* 0x0000000500007c02 */ /* 0x000fce0008000f00 */
.L_x_223:
[----:B-1----:R1:W2:Y:S02]  /*9890*/  SYNCS.PHASECHK.TRANS64.TRYWAIT P0, [R0+URZ], R3 ;  /* 0x00000003000075a7 */ /* 0x0022a400080011ff */
[----:B--2---:R-:W-:Y:S05]  /*98a0*/  @!P0 NANOSLEEP.SYNCS 0x989680 ;  /* 0x009896800000895d */ /* 0x004fea0003900000 */
[----:B------:R-:W2:Y:S02]  /*98b0*/  @!P0 SYNCS.PHASECHK.TRANS64 P0, [R0+URZ], R3 ;  /* 0x00000003000085a7 */ /* 0x000ea400080010ff */
[----:B--2---:R-:W-:Y:S05]  /*98c0*/  @!P0 BRA `(.L_x_223) ;  /* 0xfffffffc00f08947 */ /* 0x004fea000383ffff */
[----:B------:R-:W-:Y:S05]  /*98d0*/  BRA `(.L_x_224) ;  /* 0xffffffa400fc7947 */ /* 0x000fea000383ffff */
.L_x_78:
[----:B------:R-:W-:-:S07]  /*98e0*/  MOV R0, UR5 ;  /* 0x0000000500007c02 */ /* 0x000fce0008000f00 */
.L_x_225:
[----:B-1----:R1:W2:Y:S02]  /*98f0*/  SYNCS.PHASECHK.TRANS64.TRYWAIT P0, [R0+URZ], R3 ;  /* 0x00000003000075a7 */ /* 0x0022a400080011ff */
[----:B--2---:R-:W-:Y:S05]  /*9900*/  @!P0 NANOSLEEP.SYNCS 0x989680 ;  /* 0x009896800000895d */ /* 0x004fea0003900000 */
[----:B------:R-:W2:Y:S02]  /*9910*/  @!P0 SYNCS.PHASECHK.TRANS64 P0, [R0+URZ], R3 ;  /* 0x00000003000085a7 */ /* 0x000ea400080010ff */
[----:B--2---:R-:W-:Y:S05]  /*9920*/  @!P0 BRA `(.L_x_225) ;  /* 0xfffffffc00f08947 */ /* 0x004fea000383ffff */
[----:B------:R-:W-:Y:S05]  /*9930*/  BRA `(.L_x_226) ;  /* 0xffffffa800087947 */ /* 0x000fea000383ffff */
.L_x_79:
[----:B------:R-:W-:-:S07]  /*9940*/  MOV R0, UR5 ;  /* 0x0000000500007c02 */ /* 0x000fce0008000f00 */
.L_x_227:
[----:B-1----:R1:W2:Y:S02]  /*9950*/  SYNCS.PHASECHK.TRANS64.TRYWAIT P0, [R0+URZ], R3 ;  /* 0x00000003000075a7 */ /* 0x0022a400080011ff */
[----:B--2---:R-:W-:Y:S05]  /*9960*/  @!P0 NANOSLEEP.SYNCS 0x989680 ;  /* 0x009896800000895d */ /* 0x004fea0003900000 */
[----:B------:R-:W2:Y:S02]  /*9970*/  @!P0 SYNCS.PHASECHK.TRANS64 P0, [R0+URZ], R3 ;  /* 0x00000003000085a7 */ /* 0x000ea400080010ff */
[----:B--2---:R-:W-:Y:S05]  /*9980*/  @!P0 BRA `(.L_x_227) ;  /* 0xfffffffc00f08947 */ /* 0x004fea000383ffff */
[----:B------:R-:W-:Y:S05]  /*9990*/  BRA `(.L_x_228) ;  /* 0xffffffa800147947 */ /* 0x000fea000383ffff */
.L_x_80:
[----:B------:R-:W-:-:S07]  /*99a0*/  MOV R0, UR5 ;  /* 0x0000000500007c02 */ /* 0x000fce0008000f00 */
.L_x_229:
[----:B-1----:R1:W2:Y:S02]  /*99b0*/  SYNCS.PHASECHK.TRANS64.TRYWAIT P0, [R0+URZ], R3 ;  /* 0x00000003000075a7 */ /* 0x0022a400080011ff */
[----:B--2---:R-:W-:Y:S05]  /*99c0*/  @!P0 NANOSLEEP.SYNCS 0x989680 ;  /* 0x009896800000895d */ /* 0x004fea0003900000 */
[----:B------:R-:W2:Y:S02]  /*99d0*/  @!P0 SYNCS.PHASECHK.TRANS64 P0, [R0+URZ], R3 ;  /* 0x00000003000085a7 */ /* 0x000ea400080010ff */
[----:B--2---:R-:W-:Y:S05]  /*99e0*/  @!P0 BRA `(.L_x_229) ;  /* 0xfffffffc00f08947 */ /* 0x004fea000383ffff */
[----:B------:R-:W-:Y:S05]  /*99f0*/  BRA `(.L_x_230) ;  /* 0xffffffa800207947 */ /* 0x000fea000383ffff */
.L_x_81:
[----:B------:R-:W-:-:S07]  /*9a00*/  MOV R0, UR5 ;  /* 0x0000000500007c02 */ /* 0x000fce0008000f00 */
.L_x_231:
[----:B-1----:R1:W2:Y:S02]  /*9a10*/  SYNCS.PHASECHK.TRANS64.TRYWAIT P0, [R0+URZ], R3 ;  /* 0x00000003000075a7 */ /* 0x0022a400080011ff */
[----:B--2---:R-:W-:Y:S05]  /*9a20*/  @!P0 NANOSLEEP.SYNCS 0x989680 ;  /* 0x009896800000895d */ /* 0x004fea0003900000 */
[----:B------:R-:W2:Y:S02]  /*9a30*/  @!P0 SYNCS.PHASECHK.TRANS64 P0, [R0+URZ], R3 ;  /* 0x00000003000085a7 */ /* 0x000ea400080010ff */
[----:B--2---:R-:W-:Y:S05]  /*9a40*/  @!P0 BRA `(.L_x_231) ;  /* 0xfffffffc00f08947 */ /* 0x004fea000383ffff */
[----:B------:R-:W-:Y:S05]  /*9a50*/  BRA `(.L_x_232) ;  /* 0xffffffa8002c7947 */ /* 0x000fea000383ffff */
.L_x_82:
[----:B------:R-:W-:-:S07]  /*9a60*/  MOV R0, UR5 ;  /* 0x0000000500007c02 */ /* 0x000fce0008000f00 */
.L_x_233:
[----:B-1----:R1:W2:Y:S02]  /*9a70*/  SYNCS.PHASECHK.TRANS64.TRYWAIT P0, [R0+URZ], R3 ;  /* 0x00000003000075a7 */ /* 0x0022a400080011ff */
[----:B--2---:R-:W-:Y:S05]  /*9a80*/  @!P0 NANOSLEEP.SYNCS 0x989680 ;  /* 0x009896800000895d */ /* 0x004fea0003900000 */
[----:B------:R-:W2:Y:S02]  /*9a90*/  @!P0 SYNCS.PHASECHK.TRANS64 P0, [R0+URZ], R3 ;  /* 0x00000003000085a7 */ /* 0x000ea400080010ff */
[----:B--2---:R-:W-:Y:S05]  /*9aa0*/  @!P0 BRA `(.L_x_233) ;  /* 0xfffffffc00f08947 */ /* 0x004fea000383ffff */
[----:B------:R-:W-:Y:S05]  /*9ab0*/  BRA `(.L_x_234) ;  /* 0xffffffa800387947 */ /* 0x000fea000383ffff */
.L_x_83:
[----:B------:R-:W-:-:S07]  /*9ac0*/  MOV R0, UR5 ;  /* 0x0000000500007c02 */ /* 0x000fce0008000f00 */
.L_x_235:
[----:B-1----:R1:W2:Y:S02]  /*9ad0*/  SYNCS.PHASECHK.TRANS64.TRYWAIT P0, [R0+URZ], R3 ;  /* 0x00000003000075a7 */ /* 0x0022a400080011ff */
[----:B--2---:R-:W-:Y:S05]  /*9ae0*/  @!P0 NANOSLEEP.SYNCS 0x989680 ;  /* 0x009896800000895d */ /* 0x004fea0003900000 */
[----:B------:R-:W2:Y:S02]  /*9af0*/  @!P0 SYNCS.PHASECHK.TRANS64 P0, [R0+URZ], R3 ;  /* 0x00000003000085a7 */ /* 0x000ea400080010ff */
[----:B--2---:R-:W-:Y:S05]  /*9b00*/  @!P0 BRA `(.L_x_235) ;  /* 0xfffffffc00f08947 */ /* 0x004fea000383ffff */
[----:B------:R-:W-:Y:S05]  /*9b10*/  BRA `(.L_x_236) ;  /* 0xffffffa800447947 */ /* 0x000fea000383ffff */
.L_x_84:
[----:B------:R-:W-:-:S07]  /*9b20*/  MOV R0, UR5 ;  /* 0x0000000500007c02 */ /* 0x000fce0008000f00 */
.L_x_237:
[----:B-1----:R1:W2:Y:S02]  /*9b30*/  SYNCS.PHASECHK.TRANS64.TRYWAIT P0, [R0+URZ], R3 ;  /* 0x00000003000075a7 */ /* 0x0022a400080011ff */
[----:B--2---:R-:W-:Y:S05]  /*9b40*/  @!P0 NANOSLEEP.SYNCS 0x989680 ;  /* 0x009896800000895d */ /* 0x004fea0003900000 */
[----:B------:R-:W2:Y:S02]  /*9b50*/  @!P0 SYNCS.PHASECHK.TRANS64 P0, [R0+URZ], R3 ;  /* 0x00000003000085a7 */ /* 0x000ea400080010ff */
[----:B--2---:R-:W-:Y:S05]  /*9b60*/  @!P0 BRA `(.L_x_237) ;  /* 0xfffffffc00f08947 */ /* 0x004fea000383ffff */
[----:B------:R-:W-:Y:S05]  /*9b70*/  BRA `(.L_x_238) ;  /* 0xffffffa800507947 */ /* 0x000fea000383ffff */
.L_x_85:
[----:B------:R-:W-:-:S07]  /*9b80*/  MOV R0, UR5 ;  /* 0x0000000500007c02 */ /* 0x000fce0008000f00 */
.L_x_239:
[----:B-1----:R1:W2:Y:S02]  /*9b90*/  SYNCS.PHASECHK.TRANS64.TRYWAIT P0, [R0+URZ], R3 ;  /* 0x00000003000075a7 */ /* 0x0022a400080011ff */
[----:B--2---:R-:W-:Y:S05]  /*9ba0*/  @!P0 NANOSLEEP.SYNCS 0x989680 ;  /* 0x009896800000895d */ /* 0x004fea0003900000 */
[----:B------:R-:W2:Y:S02]  /*9bb0*/  @!P0 SYNCS.PHASECHK.TRANS64 P0, [R0+URZ], R3 ;  /* 0x00000003000085a7 */ /* 0x000ea400080010ff */
[----:B--2---:R-:W-:Y:S05]  /*9bc0*/  @!P0 BRA `(.L_x_239) ;  /* 0xfffffffc00f08947 */ /* 0x004fea000383ffff */
[----:B------:R-:W-:Y:S05]  /*9bd0*/  BRA `(.L_x_240) ;  /* 0xffffffa8005c7947 */ /* 0x000fea000383ffff */
.L_x_86:
[----:B------:R-:W-:-:S07]  /*9be0*/  MOV R0, UR5 ;  /* 0x0000000500007c02 */ /* 0x000fce0008000f00 */
.L_x_241:
[----:B-1----:R1:W2:Y:S02]  /*9bf0*/  SYNCS.PHASECHK.TRANS64.TRYWAIT P0, [R0+URZ], R3 ;  /* 0x00000003000075a7 */ /* 0x0022a400080011ff */
[----:B--2---:R-:W-:Y:S05]  /*9c00*/  @!P0 NANOSLEEP.SYNCS 0x989680 ;  /* 0x009896800000895d */ /* 0x004fea0003900000 */
[----:B------:R-:W2:Y:S02]  /*9c10*/  @!P0 SYNCS.PHASECHK.TRANS64 P0, [R0+URZ], R3 ;  /* 0x00000003000085a7 */ /* 0x000ea400080010ff */
[----:B--2---:R-:W-:Y:S05]  /*9c20*/  @!P0 BRA `(.L_x_241) ;  /* 0xfffffffc00f08947 */ /* 0x004fea000383ffff */
[----:B------:R-:W-:Y:S05]  /*9c30*/  BRA `(.L_x_242) ;  /* 0xffffffa800687947 */ /* 0x000fea000383ffff */
.L_x_87:
[----:B------:R-:W-:-:S07]  /*9c40*/  MOV R0, UR5 ;  /* 0x0000000500007c02 */ /* 0x000fce0008000f00 */
.L_x_243:
[----:B-1----:R1:W2:Y:S02]  /*9c50*/  SYNCS.PHASECHK.TRANS64.TRYWAIT P0, [R0+URZ], R3 ;  /* 0x00000003000075a7 */ /* 0x0022a400080011ff */
[----:B--2---:R-:W-:Y:S05]  /*9c60*/  @!P0 NANOSLEEP.SYNCS 0x989680 ;  /* 0x009896800000895d */ /* 0x004fea0003900000 */
[----:B------:R-:W2:Y:S02]  /*9c70*/  @!P0 SYNCS.PHASECHK.TRANS64 P0, [R0+URZ], R3 ;  /* 0x00000003000085a7 */ /* 0x000ea400080010ff */
[----:B--2---:R-:W-:Y:S05]  /*9c80*/  @!P0 BRA `(.L_x_243) ;  /* 0xfffffffc00f08947 */ /* 0x004fea000383ffff */
[----:B------:R-:W-:Y:S05]  /*9c90*/  BRA `(.L_x_244) ;  /* 0xffffffa800747947 */ /* 0x000fea000383ffff */
.L_x_88:
[----:B------:R-:W-:-:S07]  /*9ca0*/  MOV R0, UR5 ;  /* 0x0000000500007c02 */ /* 0x000fce0008000f00 */
.L_x_245:
[----:B-1----:R1:W2:Y:S02]  /*9cb0*/  SYNCS.PHASECHK.TRANS64.TRYWAIT P0, [R0+URZ], R3 ;  /* 0x00000003000075a7 */ /* 0x0022a400080011ff */
[----:B--2---:R-:W-:Y:S05]  /*9cc0*/  @!P0 NANOSLEEP.SYNCS 0x989680 ;  /* 0x009896800000895d */ /* 0x004fea0003900000 */
[----:B------:R-:W2:Y:S02]  /*9cd0*/  @!P0 SYNCS.PHASECHK.TRANS64 P0, [R0+URZ], R3 ;  /* 0x00000003000085a7 */ /* 0x000ea400080010ff */
[----:B--2---:R-:W-:Y:S05]  /*9ce0*/  @!P0 BRA `(.L_x_245) ;  /* 0xfffffffc00f08947 */ /* 0x004fea000383ffff */
[----:B------:R-:W-:Y:S05]  /*9cf0*/  BRA `(.L_x_246) ;  /* 0xffffffa800807947 */ /* 0x000fea000383ffff */
.L_x_89:
[----:B------:R-:W-:-:S07]  /*9d00*/  MOV R0, UR5 ;  /* 0x0000000500007c02 */ /* 0x000fce0008000f00 */
.L_x_247:
[----:B-1----:R1:W2:Y:S02]  /*9d10*/  SYNCS.PHASECHK.TRANS64.TRYWAIT P0, [R0+URZ], R3 ;  /* 0x00000003000075a7 */ /* 0x0022a400080011ff */
[----:B--2---:R-:W-:Y:S05]  /*9d20*/  @!P0 NANOSLEEP.SYNCS 0x989680 ;  /* 0x009896800000895d */ /* 0x004fea0003900000 */
[----:B------:R-:W2:Y:S02]  /*9d30*/  @!P0 SYNCS.PHASECHK.TRANS64 P0, [R0+URZ], R3 ;  /* 0x00000003000085a7 */ /* 0x000ea400080010ff */
[----:B--2---:R-:W-:Y:S05]  /*9d40*/  @!P0 BRA `(.L_x_247) ;  /* 0xfffffffc00f08947 */ /* 0x004fea000383ffff */
[----:B------:R-:W-:Y:S05]  /*9d50*/  BRA `(.L_x_248) ;  /* 0xffffffa8008c7947 */ /* 0x000fea000383ffff */
.L_x_90:
[----:B------:R-:W-:-:S07]  /*9d60*/  MOV R0, UR5 ;  /* 0x0000000500007c02 */ /* 0x000fce0008000f00 */
.L_x_249:
[----:B-1----:R1:W2:Y:S02]  /*9d70*/  SYNCS.PHASECHK.TRANS64.TRYWAIT P0, [R0+URZ], R3 ;  /* 0x00000003000075a7 */ /* 0x0022a400080011ff */
[----:B--2---:R-:W-:Y:S05]  /*9d80*/  @!P0 NANOSLEEP.SYNCS 0x989680 ;  /* 0x009896800000895d */ /* 0x004fea0003900000 */
[----:B------:R-:W2:Y:S02]  /*9d90*/  @!P0 SYNCS.PHASECHK.TRANS64 P0, [R0+URZ], R3 ;  /* 0x00000003000085a7 */ /* 0x000ea400080010ff */
[----:B--2---:R-:W-:Y:S05]  /*9da0*/  @!P0 BRA `(.L_x_249) ;  /* 0xfffffffc00f08947 */ /* 0x004fea000383ffff */
[----:B------:R-:W-:Y:S05]  /*9db0*/  BRA `(.L_x_250) ;  /* 0xffffffa800987947 */ /* 0x000fea000383ffff */
.L_x_91:
[----:B------:R-:W-:-:S07]  /*9dc0*/  MOV R0, UR5 ;  /* 0x0000000500007c02 */ /* 0x000fce0008000f00 */
.L_x_251:
[----:B-1----:R1:W2:Y:S02]  /*9dd0*/  SYNCS.PHASECHK.TRANS64.TRYWAIT P0, [R0+URZ], R3 ;  /* 0x00000003000075a7 */ /* 0x0022a400080011ff */
[----:B--2---:R-:W-:Y:S05]  /*9de0*/  @!P0 NANOSLEEP.SYNCS 0x989680 ;  /* 0x009896800000895d */ /* 0x004fea0003900000 */
[----:B------:R-:W2:Y:S02]  /*9df0*/  @!P0 SYNCS.PHASECHK.TRANS64 P0, [R0+URZ], R3 ;  /* 0x00000003000085a7 */ /* 0x000ea400080010ff */
[----:B--2---:R-:W-:Y:S05]  /*9e00*/  @!P0 BRA `(.L_x_251) ;  /* 0xfffffffc00f08947 */ /* 0x004fea000383ffff */
[----:B------:R-:W-:Y:S05]  /*9e10*/  BRA `(.L_x_252) ;  /* 0xffffffa800a47947 */ /* 0x000fea000383ffff */
.L_x_92:
[----:B------:R-:W-:-:S07]  /*9e20*/  MOV R0, UR5 ;  /* 0x0000000500007c02 */ /* 0x000fce0008000f00 */
.L_x_253:
[----:B-1----:R1:W2:Y:S02]  /*9e30*/  SYNCS.PHASECHK.TRANS64.TRYWAIT P0, [R0+URZ], R3 ;  /* 0x00000003000075a7 */ /* 0x0022a400080011ff */
[----:B--2---:R-:W-:Y:S05]  /*9e40*/  @!P0 NANOSLEEP.SYNCS 0x989680 ;  /* 0x009896800000895d */ /* 0x004fea0003900000 */
[----:B------:R-:W2:Y:S02]  /*9e50*/  @!P0 SYNCS.PHASECHK.TRANS64 P0, [R0+URZ], R3 ;  /* 0x00000003000085a7 */ /* 0x000ea400080010ff */
[----:B--2---:R-:W-:Y:S05]  /*9e60*/  @!P0 BRA `(.L_x_253) ;  /* 0xfffffffc00f08947 */ /* 0x004fea000383ffff */
[----:B------:R-:W-:Y:S05]  /*9e70*/  BRA `(.L_x_254) ;  /* 0xffffffa800b07947 */ /* 0x000fea000383ffff */
.L_x_93:
[----:B------:R-:W-:-:S07]  /*9e80*/  MOV R0, UR5 ;  /* 0x0000000500007c02 */ /* 0x000fce0008000f00 */
.L_x_255:
[----:B-1----:R1:W2:Y:S02]  /*9e90*/  SYNCS.PHASECHK.TRANS64.TRYWAIT P0, [R0+URZ], R3 ;  /* 0x00000003000075a7 */ /* 0x0022a400080011ff */
[----:B--2---:R-:W-:Y:S05]  /*9ea0*/  @!P0 NANOSLEEP.SYNCS 0x989680 ;  /* 0x009896800000895d */ /* 0x004fea0003900000 */
[----:B------:R-:W2:Y:S02]  /*9eb0*/  @!P0 SYNCS.PHASECHK.TRANS64 P0, [R0+URZ], R3 ;  /* 0x00000003000085a7 */ /* 0x000ea400080010ff */
[----:B--2---:R-:W-:Y:S05]  /*9ec0*/  @!P0 BRA `(.L_x_255) ;  /* 0xfffffffc00f08947 */ /* 0x004fea000383ffff */
[----:B------:R-:W-:Y:S05]  /*9ed0*/  BRA `(.L_x_256) ;  /* 0xffffffa800bc7947 */ /* 0x000fea000383ffff */
.L_x_94:
[----:B------:R-:W-:-:S07]  /*9ee0*/  MOV R0, UR5 ;  /* 0x0000000500007c02 */ /* 0x000fce0008000f00 */
.L_x_257:
[----:B-1----:R1:W2:Y:S02]  /*9ef0*/  SYNCS.PHASECHK.TRANS64.TRYWAIT P0, [R0+URZ], R3 ;  /* 0x00000003000075a7 */ /* 0x0022a400080011ff */
[----:B--2---:R-:W-:Y:S05]  /*9f00*/  @!P0 NANOSLEEP.SYNCS 0x989680 ;  /* 0x009896800000895d */ /* 0x004fea0003900000 */
[----:B------:R-:W2:Y:S02]  /*9f10*/  @!P0 SYNCS.PHASECHK.TRANS64 P0, [R0+URZ], R3 ;  /* 0x00000003000085a7 */ /* 0x000ea400080010ff */
[----:B--2---:R-:W-:Y:S05]  /*9f20*/  @!P0 BRA `(.L_x_257) ;  /* 0xfffffffc00f08947 */ /* 0x004fea000383ffff */
[----:B------:R-:W-:Y:S05]  /*9f30*/  BRA `(.L_x_258) ;  /* 0xffffffa800c87947 */ /* 0x000fea000383ffff */
.L_x_95:
[----:B------:R-:W-:-:S07]  /*9f40*/  MOV R0, UR5 ;  /* 0x0000000500007c02 */ /* 0x000fce0008000f00 */
.L_x_259:
[----:B-1----:R1:W2:Y:S02]  /*9f50*/  SYNCS.PHASECHK.TRANS64.TRYWAIT P0, [R0+URZ], R3 ;  /* 0x00000003000075a7 */ /* 0x0022a400080011ff */
[----:B--2---:R-:W-:Y:S05]  /*9f60*/  @!P0 NANOSLEEP.SYNCS 0x989680 ;  /* 0x009896800000895d */ /* 0x004fea0003900000 */
[----:B------:R-:W2:Y:S02]  /*9f70*/  @!P0 SYNCS.PHASECHK.TRANS64 P0, [R0+URZ], R3 ;  /* 0x00000003000085a7 */ /* 0x000ea400080010ff */
[----:B--2---:R-:W-:Y:S05]  /*9f80*/  @!P0 BRA `(.L_x_259) ;  /* 0xfffffffc00f08947 */ /* 0x004fea000383ffff */
[----:B------:R-:W-:Y:S05]  /*9f90*/  BRA `(.L_x_260) ;  /* 0xffffffa800d47947 */ /* 0x000fea000383ffff */
.L_x_96:
[----:B------:R-:W-:-:S07]  /*9fa0*/  MOV R0, UR5 ;  /* 0x0000000500007c02 */ /* 0x000fce0008000f00 */
.L_x_261:
[----:B-1----:R1:W2:Y:S02]  /*9fb0*/  SYNCS.PHASECHK.TRANS64.TRYWAIT P0, [R0+URZ], R3 ;  /* 0x00000003000075a7 */ /* 0x0022a400080011ff */
[----:B--2---:R-:W-:Y:S05]  /*9fc0*/  @!P0 NANOSLEEP.SYNCS 0x989680 ;  /* 0x009896800000895d */ /* 0x004fea0003900000 */
[----:B------:R-:W2:Y:S02]  /*9fd0*/  @!P0 SYNCS.PHASECHK.TRANS64 P0, [R0+URZ], R3 ;  /* 0x00000003000085a7 */ /* 0x000ea400080010ff */
[----:B--2---:R-:W-:Y:S05]  /*9fe0*/  @!P0 BRA `(.L_x_261) ;  /* 0xfffffffc00f08947 */ /* 0x004fea000383ffff */
[----:B------:R-:W-:Y:S05]  /*9ff0*/  BRA `(.L_x_262) ;  /* 0xffffffa800e07947 */ /* 0x000fea000383ffff */
.L_x_99:
[----:B--2---:R2:W3:Y:S02]  /*a000*/  SYNCS.PHASECHK.TRANS64.TRYWAIT P0, [R2+URZ+0x3e0], R4 ;  /* 0x0003e004020075a7 */ /* 0x0044e400080011ff */
[----:B---3--:R-:W-:Y:S05]  /*a010*/  @!P0 NANOSLEEP.SYNCS 0x989680 ;  /* 0x009896800000895d */ /* 0x008fea0003900000 */
[----:B------:R-:W3:Y:S02]  /*a020*/  @!P0 SYNCS.PHASECHK.TRANS64 P0, [R2+URZ+0x3e0], R4 ;  /* 0x0003e004020085a7 */ /* 0x000ee400080010ff */
[----:B---3--:R-:W-:Y:S05]  /*a030*/  @!P0 BRA `(.L_x_99) ;  /* 0xfffffffc00f08947 */ /* 0x008fea000383ffff */
[----:B------:R-:W-:Y:S05]  /*a040*/  BRA `(.L_x_263) ;  /* 0xffffffac003c7947 */ /* 0x000fea000383ffff */
.L_x_100:
[----:B------:R-:W-:-:S07]  /*a050*/  MOV R2, UR4 ;  /* 0x0000000400027c02 */ /* 0x000fce0008000f00 */
.L_x_264:
[----:B--2---:R2:W3:Y:S02]  /*a060*/  SYNCS.PHASECHK.TRANS64.TRYWAIT P0, [R2+URZ+0x390], R5 ;  /* 0x00039005020075a7 */ /* 0x0044e400080011ff */
[----:B---3--:R-:W-:Y:S05]  /*a070*/  @!P0 NANOSLEEP.SYNCS 0x989680 ;  /* 0x009896800000895d */ /* 0x008fea0003900000 */
[----:B------:R-:W3:Y:S02]  /*a080*/  @!P0 SYNCS.PHASECHK.TRANS64 P0, [R2+URZ+0x390], R5 ;  /* 0x00039005020085a7 */ /* 0x000ee400080010ff */
[----:B---3--:R-:W-:Y:S05]  /*a090*/  @!P0 BRA `(.L_x_264) ;  /* 0xfffffffc00f08947 */ /* 0x008fea000383ffff */
[----:B------:R-:W-:Y:S05]  /*a0a0*/  BRA `(.L_x_265) ;  /* 0xffffffac004c7947 */ /* 0x000fea000383ffff */
.L_x_101:
[----:B--2---:R2:W3:Y:S02]  /*a0b0*/  SYNCS.PHASECHK.TRANS64.TRYWAIT P1, [R2+URZ+0x380], R4 ;  /* 0x00038004020075a7 */ /* 0x0044e400080211ff */
[----:B---3--:R-:W-:Y:S05]  /*a0c0*/  @!P1 NANOSLEEP.SYNCS 0x989680 ;  /* 0x009896800000995d */ /* 0x008fea0003900000 */
[----:B------:R-:W3:Y:S02]  /*a0d0*/  @!P1 SYNCS.PHASECHK.TRANS64 P1, [R2+URZ+0x380], R4 ;  /* 0x00038004020095a7 */ /* 0x000ee400080210ff */
[----:B---3--:R-:W-:Y:S05]  /*a0e0*/  @!P1 BRA `(.L_x_101) ;  /* 0xfffffffc00f09947 */ /* 0x008fea000383ffff */
[----:B------:R-:W-:Y:S05]  /*a0f0*/  BRA `(.L_x_266) ;  /* 0xffffffac007c7947 */ /* 0x000fea000383ffff */
.L_x_104:
[----:B------:R-:W-:-:S07]  /*a100*/  MOV R0, UR4 ;  /* 0x0000000400007c02 */ /* 0x000fce0008000f00 */
.L_x_267:
[----:B--2---:R2:W3:Y:S02]  /*a110*/  SYNCS.PHASECHK.TRANS64.TRYWAIT P0, [R0+URZ+0x390], R2 ;  /* 0x00039002000075a7 */ /* 0x0044e400080011ff */
[----:B---3--:R-:W-:Y:S05]  /*a120*/  @!P0 NANOSLEEP.SYNCS 0x989680 ;  /* 0x009896800000895d */ /* 0x008fea0003900000 */
[----:B------:R-:W3:Y:S02]  /*a130*/  @!P0 SYNCS.PHASECHK.TRANS64 P0, [R0+URZ+0x390], R2 ;  /* 0x00039002000085a7 */ /* 0x000ee400080010ff */
[----:B---3--:R-:W-:Y:S05]  /*a140*/  @!P0 BRA `(.L_x_267) ;  /* 0xfffffffc00f08947 */ /* 0x008fea000383ffff */
[----:B------:R-:W-:Y:S05]  /*a150*/  BRA `(.L_x_103) ;  /* 0xffffffac00d07947 */ /* 0x000fea000383ffff */
.L_x_111:
[----:B-1----:R1:W2:Y:S02]  /*a160*/  SYNCS.PHASECHK.TRANS64.TRYWAIT P1, [R0+URZ+0x380], R2 ;  /* 0x00038002000075a7 */ /* 0x0022a400080211ff */
[----:B--2---:R-:W-:Y:S05]  /*a170*/  @!P1 NANOSLEEP.SYNCS 0x989680 ;  /* 0x009896800000995d */ /* 0x004fea0003900000 */
[----:B------:R-:W2:Y:S02]  /*a180*/  @!P1 SYNCS.PHASECHK.TRANS64 P1, [R0+URZ+0x380], R2 ;  /* 0x00038002000095a7 */ /* 0x000ea400080210ff */
[----:B--2---:R-:W-:Y:S05]  /*a190*/  @!P1 BRA `(.L_x_111) ;  /* 0xfffffffc00f09947 */ /* 0x004fea000383ffff */
[----:B------:R-:W-:Y:S05]  /*a1a0*/  BRA `(.L_x_268) ;  /* 0xffffffb4002c7947 */ /* 0x000fea000383ffff */
.L_x_112:
[----:B------:R-:W-:-:S07]  /*a1b0*/  MOV R2, UR19 ;  /* 0x0000001300027c02 */ /* 0x000fce0008000f00 */
.L_x_269:
[----:B-1----:R1:W2:Y:S02]  /*a1c0*/  SYNCS.PHASECHK.TRANS64.TRYWAIT P0, [R2+URZ+0x3c0], R0 ;  /* 0x0003c000020075a7 */ /* 0x0022a400080011ff */
[----:B--2---:R-:W-:Y:S05]  /*a1d0*/  @!P0 NANOSLEEP.SYNCS 0x989680 ;  /* 0x009896800000895d */ /* 0x004fea0003900000 */
[----:B------:R-:W2:Y:S02]  /*a1e0*/  @!P0 SYNCS.PHASECHK.TRANS64 P0, [R2+URZ+0x3c0], R0 ;  /* 0x0003c000020085a7 */ /* 0x000ea400080010ff */
[----:B--2---:R-:W-:Y:S05]  /*a1f0*/  @!P0 BRA `(.L_x_269) ;  /* 0xfffffffc00f08947 */ /* 0x004fea000383ffff */
[----:B------:R-:W-:Y:S05]  /*a200*/  BRA `(.L_x_270) ;  /* 0xffffffb400607947 */ /* 0x000fea000383ffff */
.L_x_115:
[----:B------:R-:W-:Y:S07]  /*a210*/  MOV R0, UR6 ;  /* 0x0000000600007c02 */ /* 0x000fee0008000f00 */
.L_x_271:
[----:B-1----:R1:W2:Y:S02]  /*a220*/  SYNCS.PHASECHK.TRANS64.TRYWAIT P0, [R0+URZ], R2 ;  /* 0x00000002000075a7 */ /* 0x0022a400080011ff */
[----:B--2---:R-:W-:Y:S05]  /*a230*/  @!P0 NANOSLEEP.SYNCS 0x989680 ;  /* 0x009896800000895d */ /* 0x004fea0003900000 */
[----:B------:R-:W2:Y:S02]  /*a240*/  @!P0 SYNCS.PHASECHK.TRANS64 P0, [R0+URZ], R2 ;  /* 0x00000002000085a7 */ /* 0x000ea400080010ff */
[----:B--2---:R-:W-:Y:S05]  /*a250*/  @!P0 BRA `(.L_x_271) ;  /* 0xfffffffc00f08947 */ /* 0x004fea000383ffff */
[----:B------:R-:W-:Y:S05]  /*a260*/  BRA `(.L_x_114) ;  /* 0xffffffb400987947 */ /* 0x000fea000383ffff */
.L_x_118:
[----:B------:R-:W-:-:S07]  /*a270*/  MOV R0, UR4 ;  /* 0x0000000400007c02 */ /* 0x000fce0008000f00 */
.L_x_272:
[----:B--2---:R2:W4:Y:S02]  /*a280*/  SYNCS.PHASECHK.TRANS64.TRYWAIT P0, [R0+URZ], R2 ;  /* 0x00000002000075a7 */ /* 0x00452400080011ff */
[----:B----4-:R-:W-:Y:S05]  /*a290*/  @!P0 NANOSLEEP.SYNCS 0x989680 ;  /* 0x009896800000895d */ /* 0x010fea0003900000 */
[----:B------:R-:W4:Y:S02]  /*a2a0*/  @!P0 SYNCS.PHASECHK.TRANS64 P0, [R0+URZ], R2 ;  /* 0x00000002000085a7 */ /* 0x000f2400080010ff */
[----:B----4-:R-:W-:Y:S05]  /*a2b0*/  @!P0 BRA `(.L_x_272) ;  /* 0xfffffffc00f08947 */ /* 0x010fea000383ffff */
[----:B------:R-:W-:Y:S05]  /*a2c0*/  BRA `(.L_x_273) ;  /* 0xffffffb800387947 */ /* 0x000fea000383ffff */
.L_x_119:
[----:B------:R-:W-:-:S07]  /*a2d0*/  MOV R0, UR5 ;  /* 0x0000000500007c02 */ /* 0x000fce0008000f00 */
.L_x_274:
[----:B-1----:R1:W2:Y:S02]  /*a2e0*/  SYNCS.PHASECHK.TRANS64.TRYWAIT P0, [R0+URZ], R3 ;  /* 0x00000003000075a7 */ /* 0x0022a400080011ff */
[----:B--2---:R-:W-:Y:S05]  /*a2f0*/  @!P0 NANOSLEEP.SYNCS 0x989680 ;  /* 0x009896800000895d */ /* 0x004fea0003900000 */
[----:B------:R-:W2:Y:S02]  /*a300*/  @!P0 SYNCS.PHASECHK.TRANS64 P0, [R0+URZ], R3 ;  /* 0x00000003000085a7 */ /* 0x000ea400080010ff */
[----:B--2---:R-:W-:Y:S05]  /*a310*/  @!P0 BRA `(.L_x_274) ;  /* 0xfffffffc00f08947 */ /* 0x004fea000383ffff */
[----:B------:R-:W-:Y:S05]  /*a320*/  BRA `(.L_x_275) ;  /* 0xffffffb800447947 */ /* 0x000fea000383ffff */
.L_x_120:
[----:B------:R-:W-:-:S07]  /*a330*/  MOV R0, UR5 ;  /* 0x0000000500007c02 */ /* 0x000fce0008000f00 */
.L_x_276:
[----:B-1----:R1:W2:Y:S02]  /*a340*/  SYNCS.PHASECHK.TRANS64.TRYWAIT P0, [R0+URZ], R3 ;  /* 0x00000003000075a7 */ /* 0x0022a400080011ff */
[----:B--2---:R-:W-:Y:S05]  /*a350*/  @!P0 NANOSLEEP.SYNCS 0x989680 ;  /* 0x009896800000895d */ /* 0x004fea0003900000 */
[----:B------:R-:W2:Y:S02]  /*a360*/  @!P0 SYNCS.PHASECHK.TRANS64 P0, [R0+URZ], R3 ;  /* 0x00000003000085a7 */ /* 0x000ea400080010ff */
[----:B--2---:R-:W-:Y:S05]  /*a370*/  @!P0 BRA `(.L_x_276) ;  /* 0xfffffffc00f08947 */ /* 0x004fea000383ffff */
[----:B------:R-:W-:Y:S05]  /*a380*/  BRA `(.L_x_277) ;  /* 0xffffffb800507947 */ /* 0x000fea000383ffff */
.L_x_121:
[----:B-1----:R-:W-:-:S07]  /*a390*/  MOV R0, UR4 ;  /* 0x0000000400007c02 */ /* 0x002fce0008000f00 */
.L_x_278:
[----:B-1----:R1:W2:Y:S02]  /*a3a0*/  SYNCS.PHASECHK.TRANS64.TRYWAIT P0, [R0+URZ], R2 ;  /* 0x00000002000075a7 */ /* 0x0022a400080011ff */
[----:B--2---:R-:W-:Y:S05]  /*a3b0*/  @!P0 NANOSLEEP.SYNCS 0x989680 ;  /* 0x009896800000895d */ /* 0x004fea0003900000 */
[----:B------:R-:W2:Y:S02]  /*a3c0*/  @!P0 SYNCS.PHASECHK.TRANS64 P0, [R0+URZ], R2 ;  /* 0x00000002000085a7 */ /* 0x000ea400080010ff */
[----:B--2---:R-:W-:Y:S05]  /*a3d0*/  @!P0 BRA `(.L_x_278) ;  /* 0xfffffffc00f08947 */ /* 0x004fea000383ffff */
[----:B------:R-:W-:Y:S05]  /*a3e0*/  BRA `(.L_x_279) ;  /* 0xffffffb8005c7947 */ /* 0x000fea000383ffff */
.L_x_126:
[----:B--2---:R2:W3:Y:S02]  /*a3f0*/  SYNCS.PHASECHK.TRANS64.TRYWAIT P0, [R8+URZ+0x380], R0 ;  /* 0x00038000080075a7 */ /* 0x0044e400080011ff */
[----:B---3--:R-:W-:Y:S05]  /*a400*/  @!P0 NANOSLEEP.SYNCS 0x989680 ;  /* 0x009896800000895d */ /* 0x008fea0003900000 */
[----:B------:R-:W3:Y:S02]  /*a410*/  @!P0 SYNCS.PHASECHK.TRANS64 P0, [R8+URZ+0x380], R0 ;  /* 0x00038000080085a7 */ /* 0x000ee400080010ff */
[----:B---3--:R-:W-:Y:S05]  /*a420*/  @!P0 BRA `(.L_x_126) ;  /* 0xfffffffc00f08947 */ /* 0x008fea000383ffff */
[----:B------:R-:W-:Y:S05]  /*a430*/  BRA `(.L_x_280) ;  /* 0xffffffbc00847947 */ /* 0x000fea000383ffff */
.L_x_129:
[----:B--2---:R-:W-:Y:S07]  /*a440*/  MOV R0, UR17 ;  /* 0x0000001100007c02 */ /* 0x004fee0008000f00 */
.L_x_281:
[----:B--2---:R2:W3:Y:S02]  /*a450*/  SYNCS.PHASECHK.TRANS64.TRYWAIT P1, [R0+URZ+0x378], R4 ;  /* 0x00037804000075a7 */ /* 0x0044e400080211ff */
[----:B---3--:R-:W-:Y:S05]  /*a460*/  @!P1 NANOSLEEP.SYNCS 0x989680 ;  /* 0x009896800000995d */ /* 0x008fea0003900000 */
[----:B------:R-:W3:Y:S02]  /*a470*/  @!P1 SYNCS.PHASECHK.TRANS64 P1, [R0+URZ+0x378], R4 ;  /* 0x00037804000095a7 */ /* 0x000ee400080210ff */
[----:B---3--:R-:W-:Y:S05]  /*a480*/  @!P1 BRA `(.L_x_281) ;  /* 0xfffffffc00f09947 */ /* 0x008fea000383ffff */
[----:B------:R-:W-:Y:S05]  /*a490*/  BRA `(.L_x_128) ;  /* 0xffffffc000f87947 */ /* 0x000fea000383ffff */
.L_x_132:
[----:B--2---:R-:W-:Y:S07]  /*a4a0*/  MOV R0, UR17 ;  /* 0x0000001100007c02 */ /* 0x004fee0008000f00 */
.L_x_282:
[----:B--2---:R2:W3:Y:S02]  /*a4b0*/  SYNCS.PHASECHK.TRANS64.TRYWAIT P0, [R0+URZ+0x368], R2 ;  /* 0x00036802000075a7 */ /* 0x0044e400080011ff */
[----:B---3--:R-:W-:Y:S05]  /*a4c0*/  @!P0 NANOSLEEP.SYNCS 0x989680 ;  /* 0x009896800000895d */ /* 0x008fea0003900000 */
[----:B------:R-:W3:Y:S02]  /*a4d0*/  @!P0 SYNCS.PHASECHK.TRANS64 P0, [R0+URZ+0x368], R2 ;  /* 0x00036802000085a7 */ /* 0x000ee400080010ff */
[----:B---3--:R-:W-:Y:S05]  /*a4e0*/  @!P0 BRA `(.L_x_282) ;  /* 0xfffffffc00f08947 */ /* 0x008fea000383ffff */
[----:B------:R-:W-:Y:S05]  /*a4f0*/  BRA `(.L_x_283) ;  /* 0xffffffc4004c7947 */ /* 0x000fea000383ffff */
.L_x_135:
[----:B---3--:R3:W1:Y:S02]  /*a500*/  SYNCS.PHASECHK.TRANS64.TRYWAIT P0, [R3+URZ+0x380], R0 ;  /* 0x00038000030075a7 */ /* 0x00866400080011ff */
[----:B-1----:R-:W-:Y:S05]  /*a510*/  @!P0 NANOSLEEP.SYNCS 0x989680 ;  /* 0x009896800000895d */ /* 0x002fea0003900000 */
[----:B------:R-:W1:Y:S02]  /*a520*/  @!P0 SYNCS.PHASECHK.TRANS64 P0, [R3+URZ+0x380], R0 ;  /* 0x00038000030085a7 */ /* 0x000e6400080010ff */
[----:B-1----:R-:W-:Y:S05]  /*a530*/  @!P0 BRA `(.L_x_135) ;  /* 0xfffffffc00f08947 */ /* 0x002fea000383ffff */
[----:B------:R-:W-:Y:S05]  /*a540*/  BRA `(.L_x_284) ;  /* 0xffffffc800987947 */ /* 0x000fea000383ffff */
.L_x_146:
[----:B-1----:R-:W-:Y:S04]  /*a550*/  MOV R0, UR44 ;  /* 0x0000002c00007c02 */ /* 0x002fe80008000f00 */
[----:B------:R1:W2:Y:S03]  /*a560*/  SYNCS.PHASECHK.TRANS64.TRYWAIT P1, [R0+URZ+0x360], R4 ;  /* 0x00036004000075a7 */ /* 0x0002a600080211ff */
[----:B--2---:R-:W-:Y:S05]  /*a570*/  @!P1 NANOSLEEP.SYNCS 0x989680 ;  /* 0x009896800000995d */ /* 0x004fea0003900000 */
[----:B------:R-:W2:Y:S02]  /*a580*/  @!P1 SYNCS.PHASECHK.TRANS64 P1, [R0+URZ+0x360], R4 ;  /* 0x00036004000095a7 */ /* 0x000ea400080210ff */
[----:B--2---:R-:W-:Y:S05]  /*a590*/  @!P1 BRA `(.L_x_146) ;  /* 0xfffffffc00ec9947 */ /* 0x004fea000383ffff */
[----:B------:R-:W-:Y:S05]  /*a5a0*/  BRA `(.L_x_145) ;  /* 0xffffffd400e87947 */ /* 0x000fea000383ffff */
.L_x_148:
[----:B------:R1:W1:Y:S02]  /*a5b0*/  SYNCS.PHASECHK.TRANS64.TRYWAIT P1, [R22+URZ+0x3a0], R3 ;  /* 0x0003a003160075a7 */ /* 0x00026400080211ff */
[----:B-1----:R-:W-:Y:S05]  /*a5c0*/  @!P1 NANOSLEEP.SYNCS 0x989680 ;  /* 0x009896800000995d */ /* 0x002fea0003900000 */
[----:B------:R-:W1:Y:S02]  /*a5d0*/  @!P1 SYNCS.PHASECHK.TRANS64 P1, [R22+URZ+0x3a0], R3 ;  /* 0x0003a003160095a7 */ /* 0x000e6400080210ff */
[----:B-1----:R-:W-:Y:S05]  /*a5e0*/  @!P1 BRA `(.L_x_148) ;  /* 0xfffffffc00f09947 */ /* 0x002fea000383ffff */
[----:B------:R-:W-:Y:S05]  /*a5f0*/  BRA `(.L_x_147) ;  /* 0xffffffd800247947 */ /* 0x000fea000383ffff */
        .weak           $__internal_0_$__cuda_sm10x_tcgen05_guardrail_trap_col_being_dealloced_not_returned_by_alloc
        .type           $__internal_0_$__cuda_sm10x_tcgen05_guardrail_trap_col_being_dealloced_not_returned_by_alloc,@function
        .size           $__internal_0_$__cuda_sm10x_tcgen05_guardrail_trap_col_being_dealloced_not_returned_by_alloc,($__internal_1_$__cuda_sm10x_tcgen05_guardrail_trap_phase_invalid_during_alloc - $__internal_0_$__cuda_sm10x_tcgen05_guardrail_trap_col_being_dealloced_not_returned_by_alloc)
$__internal_0_$__cuda_sm10x_tcgen05_guardrail_trap_col_being_dealloced_not_returned_by_alloc:
[----:B------:R-:W-:Y:S05]  /*a600*/  BPT.TRAP 0x1 ;  /* 0x000000040000795c */ /* 0x000fea0000300000 */
[----:B------:R-:W-:-:S04]  /*a610*/  HFMA2 R3, -RZ, RZ, 0, 0 ;  /* 0x00000000ff037431 */ /* 0x000fc800000001ff */
[----:B------:R-:W-:Y:S05]  /*a620*/  RET.REL.NODEC R2 `(_ZN7cutlass13device_kernelINS_4gemm6kernel13GemmUniversalIN4cute5tupleIJiiiiEEENS1_10collective13CollectiveMmaINS1_35MainloopSm100TmaUmmaWarpSpecializedILi54ELi2ELi4ENS5_IJNS4_1CILi8EEENSA_ILi1EEESC_EEEEENS5_IJNSA_ILi64EEESF_NSA_ILi32EEEEEENS_12float_e4m3_tENS5_IJlSC_lEEESI_SJ_NS4_8TiledMMAINS4_8MMA_AtomIJNS4_10MMA_TraitsINS4_19SM100_MMA_F8F6F4_SSEJSI_SI_fSF_SF_NS4_17integral_constantINS4_4UMMA5MajorELSQ_0EEESR_NSO_INSP_7ScaleInELSS_0EEEST_EEEEEENS4_6LayoutINS5_IJSC_SC_SC_EEENS5_IJNSA_ILi0EEESY_SY_EEEEENS5_IJNS4_10UnderscoreES11_S11_EEEEENS4_13SM90_TMA_LOADENS4_14ComposedLayoutINS4_7SwizzleILi1ELi4ELi3EEENS4_18smem_ptr_flag_bitsILi8EEENSW_INS5_IJSB_SG_EEENS5_IJSG_SC_EEEEEEEvNS4_8identityENS4_23SM90_TMA_LOAD_MULTICASTES1D_vS1E_EENS_8epilogue10collective18CollectiveEpilogueINS1H_23Sm100TmaWarpSpecializedILi1ELi1ELi32ELb0ELb0EEEJSH_NS5_IJNSW_ISF_SC_EES1M_EEESI_SJ_SI_SJ_NS1H_6fusion15FusionCallbacksIS1L_NS1O_17LinearCombinationISI_fSI_fLNS_15FloatRoundStyleE2EEESH_S1N_JEEENS4_5SM1004TMEM4LOAD26SM100_TMEM_LOAD_16dp32b32xES14_NS15_INS16_ILi2ELi4ELi3EEES19_NSW_INS5_IJSB_SF_EEENS5_IJSF_SC_EEEEEEENS4_39AutoVectorizingCopyWithAssumedAlignmentILi128EEENS4_14SM90_TMA_STOREES22_S24_S24_EEEvvEEEEvNT_6ParamsE) ;  /* 0xffffff5802747950 */ /* 0x000fea0003c3ffff */
        .weak           $__internal_1_$__cuda_sm10x_tcgen05_guardrail_trap_phase_invalid_during_alloc
        .type           $__internal_1_$__cuda_sm10x_tcgen05_guardrail_trap_phase_invalid_during_alloc,@function
        .size           $__internal_1_$__cuda_sm10x_tcgen05_guardrail_trap_phase_invalid_during_alloc,($__internal_2_$__cuda_sm10x_tcgen05_guardrail_trap_unallocated_columns_being_dealloced - $__internal_1_$__cuda_sm10x_tcgen05_guardrail_trap_phase_invalid_during_alloc)
$__internal_1_$__cuda_sm10x_tcgen05_guardrail_trap_phase_invalid_during_alloc:
[----:B------:R-:W-:Y:S05]  /*a630*/  BPT.TRAP 0x1 ;  /* 0x000000040000795c */ /* 0x000fea0000300000 */
[----:B------:R-:W-:-:S04]  /*a640*/  MOV R5, 0x0 ;  /* 0x0000000000057802 */ /* 0x000fc80000000f00 */
[----:B------:R-:W-:Y:S05]  /*a650*/  RET.REL.NODEC R4 `(_ZN7cutlass13device_kernelINS_4gemm6kernel13GemmUniversalIN4cute5tupleIJiiiiEEENS1_10collective13CollectiveMmaINS1_35MainloopSm100TmaUmmaWarpSpecializedILi54ELi2ELi4ENS5_IJNS4_1CILi8EEENSA_ILi1EEESC_EEEEENS5_IJNSA_ILi64EEESF_NSA_ILi32EEEEEENS_12float_e4m3_tENS5_IJlSC_lEEESI_SJ_NS4_8TiledMMAINS4_8MMA_AtomIJNS4_10MMA_TraitsINS4_19SM100_MMA_F8F6F4_SSEJSI_SI_fSF_SF_NS4_17integral_constantINS4_4UMMA5MajorELSQ_0EEESR_NSO_INSP_7ScaleInELSS_0EEEST_EEEEEENS4_6LayoutINS5_IJSC_SC_SC_EEENS5_IJNSA_ILi0EEESY_SY_EEEEENS5_IJNS4_10UnderscoreES11_S11_EEEEENS4_13SM90_TMA_LOADENS4_14ComposedLayoutINS4_7SwizzleILi1ELi4ELi3EEENS4_18smem_ptr_flag_bitsILi8EEENSW_INS5_IJSB_SG_EEENS5_IJSG_SC_EEEEEEEvNS4_8identityENS4_23SM90_TMA_LOAD_MULTICASTES1D_vS1E_EENS_8epilogue10collective18CollectiveEpilogueINS1H_23Sm100TmaWarpSpecializedILi1ELi1ELi32ELb0ELb0EEEJSH_NS5_IJNSW_ISF_SC_EES1M_EEESI_SJ_SI_SJ_NS1H_6fusion15FusionCallbacksIS1L_NS1O_17LinearCombinationISI_fSI_fLNS_15FloatRoundStyleE2EEESH_S1N_JEEENS4_5SM1004TMEM4LOAD26SM100_TMEM_LOAD_16dp32b32xES14_NS15_INS16_ILi2ELi4ELi3EEES19_NSW_INS5_IJSB_SF_EEENS5_IJSF_SC_EEEEEEENS4_39AutoVectorizingCopyWithAssumedAlignmentILi128EEENS4_14SM90_TMA_STOREES22_S24_S24_EEEvvEEEEvNT_6ParamsE) ;  /* 0xffffff5804687950 */ /* 0x000fea0003c3ffff */
        .weak           $__internal_2_$__cuda_sm10x_tcgen05_guardrail_trap_unallocated_columns_being_dealloced
        .type           $__internal_2_$__cuda_sm10x_tcgen05_guardrail_trap_unallocated_columns_being_dealloced,@function
        .size           $__internal_2_$__cuda_sm10x_tcgen05_guardrail_trap_unallocated_columns_being_dealloced,(.L_x_286 - $__internal_2_$__cuda_sm10x_tcgen05_guardrail_trap_unallocated_columns_being_dealloced)
$__internal_2_$__cuda_sm10x_tcgen05_guardrail_trap_unallocated_columns_being_dealloced:
[----:B------:R-:W-:Y:S05]  /*a660*/  BPT.TRAP 0x1 ;  /* 0x000000040000795c */ /* 0x000fea0000300000 */
[----:B------:R-:W-:-:S04]  /*a670*/  HFMA2 R3, -RZ, RZ, 0, 0 ;  /* 0x00000000ff037431 */ /* 0x000fc800000001ff */
[----:B------:R-:W-:Y:S05]  /*a680*/  RET.REL.NODEC R2 `(_ZN7cutlass13device_kernelINS_4gemm6kernel13GemmUniversalIN4cute5tupleIJiiiiEEENS1_10collective13CollectiveMmaINS1_35MainloopSm100TmaUmmaWarpSpecializedILi54ELi2ELi4ENS5_IJNS4_1CILi8EEENSA_ILi1EEESC_EEEEENS5_IJNSA_ILi64EEESF_NSA_ILi32EEEEEENS_12float_e4m3_tENS5_IJlSC_lEEESI_SJ_NS4_8TiledMMAINS4_8MMA_AtomIJNS4_10MMA_TraitsINS4_19SM100_MMA_F8F6F4_SSEJSI_SI_fSF_SF_NS4_17integral_constantINS4_4UMMA5MajorELSQ_0EEESR_NSO_INSP_7ScaleInELSS_0EEEST_EEEEEENS4_6LayoutINS5_IJSC_SC_SC_EEENS5_IJNSA_ILi0EEESY_SY_EEEEENS5_IJNS4_10UnderscoreES11_S11_EEEEENS4_13SM90_TMA_LOADENS4_14ComposedLayoutINS4_7SwizzleILi1ELi4ELi3EEENS4_18smem_ptr_flag_bitsILi8EEENSW_INS5_IJSB_SG_EEENS5_IJSG_SC_EEEEEEEvNS4_8identityENS4_23SM90_TMA_LOAD_MULTICASTES1D_vS1E_EENS_8epilogue10collective18CollectiveEpilogueINS1H_23Sm100TmaWarpSpecializedILi1ELi1ELi32ELb0ELb0EEEJSH_NS5_IJNSW_ISF_SC_EES1M_EEESI_SJ_SI_SJ_NS1H_6fusion15FusionCallbacksIS1L_NS1O_17LinearCombinationISI_fSI_fLNS_15FloatRoundStyleE2EEESH_S1N_JEEENS4_5SM1004TMEM4LOAD26SM100_TMEM_LOAD_16dp32b32xES14_NS15_INS16_ILi2ELi4ELi3EEES19_NSW_INS5_IJSB_SF_EEENS5_IJSF_SC_EEEEEEENS4_39AutoVectorizingCopyWithAssumedAlignmentILi128EEENS4_14SM90_TMA_STOREES22_S24_S24_EEEvvEEEEvNT_6ParamsE) ;  /* 0xffffff58025c7950 */ /* 0x000fea0003c3ffff */
.L_x_285:
[----:B------:R-:W-:-:S00]  /*a690*/  BRA `(.L_x_285) ;  /* 0xfffffffc00fc7947 */ /* 0x000fc0000383ffff */
[----:B------:R-:W-:-:S00]  /*a6a0*/  NOP ;  /* 0x0000000000007918 */ /* 0x000fc00000000000 */
        /* <DEDUP_REMOVED lines=13> */
.L_x_286:


//--------------------- .nv.global.init           --------------------------
	.section	.nv.global.init,"aw",@progbits
.nv.global.init:
	.type		$str$27,@object
	.size		$str$27,($str$28 - $str$27)
$str$27:
        /*0000*/ 	.byte	0x28, 0x61, 0x64, 0x64, 0x72, 0x65, 0x73, 0x73, 0x20, 0x26, 0x20, 0x6d, 0x61, 0x73, 0x6b, 0x29
        /*0010*/ 	.byte	0x20, 0x3d, 0x3d, 0x20, 0x30, 0x00
	.type		$str$28,@object
	.size		$str$28,($str$26 - $str$28)
$str$28:
        /*0016*/ 	.byte	0x2f, 0x74, 0x6d, 0x70, 0x2f, 0x63, 0x75, 0x74, 0x6c, 0x61, 0x73, 0x73, 0x5f, 0x73, 0x77, 0x65
        /*0026*/ 	.byte	0x65, 0x70, 0x5f, 0x73, 0x72, 0x63, 0x2f, 0x69, 0x6e, 0x63, 0x6c, 0x75, 0x64, 0x65, 0x2f, 0x63
        /*0036*/ 	.byte	0x75, 0x74, 0x65, 0x2f, 0x70, 0x6f, 0x69, 0x6e, 0x74, 0x65, 0x72, 0x5f, 0x66, 0x6c, 0x61, 0x67
        /*0046*/ 	.byte	0x67, 0x65, 0x64, 0x2e, 0x68, 0x70, 0x70, 0x00
	.type		$str$26,@object
	.size		$str$26,($str$25 - $str$26)
$str$26:
        /*004e*/ 	.byte	0x2f, 0x74, 0x6d, 0x70, 0x2f, 0x63, 0x75, 0x74, 0x6c, 0x61, 0x73, 0x73, 0x5f, 0x73, 0x77, 0x65
        /*005e*/ 	.byte	0x65, 0x70, 0x5f, 0x73, 0x72, 0x63, 0x2f, 0x69, 0x6e, 0x63, 0x6c, 0x75, 0x64, 0x65, 0x2f, 0x63
        /*006e*/ 	.byte	0x75, 0x74, 0x65, 0x2f, 0x61, 0x74, 0x6f, 0x6d, 0x2f, 0x63, 0x6f, 0x70, 0x79, 0x5f, 0x74, 0x72
        /*007e*/ 	.byte	0x61, 0x69, 0x74, 0x73, 0x5f, 0x73, 0x6d, 0x31, 0x30, 0x30, 0x2e, 0x68, 0x70, 0x70, 0x00
	.type		$str$25,@object
	.size		$str$25,(__unnamed_1 - $str$25)
$str$25:
        /*008d*/ 	.byte	0x28, 0x28, 0x75, 0x69, 0x6e, 0x74, 0x33, 0x32, 0x5f, 0x74, 0x28, 0x74, 0x68, 0x72, 0x65, 0x61
        /*009d*/ 	.byte	0x64, 0x49, 0x64, 0x78, 0x2e, 0x78, 0x29, 0x20, 0x2f, 0x20, 0x33, 0x32, 0x29, 0x20, 0x25, 0x20
        /*00ad*/ 	.byte	0x34, 0x29, 0x20, 0x3d, 0x3d, 0x20, 0x28, 0x28, 0x28, 0x74, 0x6d, 0x65, 0x6d, 0x5f, 0x61, 0x64
        /*00bd*/ 	.byte	0x64, 0x72, 0x20, 0x3e, 0x3e, 0x20, 0x31, 0x36, 0x29, 0x20, 0x2f, 0x20, 0x33, 0x32, 0x29, 0x20
        /*00cd*/ 	.byte	0x25, 0x20, 0x34, 0x29, 0x00
	.type		__unnamed_1,@object
	.size		__unnamed_1,(__unnamed_2 - __unnamed_1)
__unnamed_1:
        /*00d2*/ 	.byte	0x61, 0x75, 0x74, 0x6f, 0x20, 0x63, 0x75, 0x74, 0x65, 0x3a, 0x3a, 0x61, 0x73, 0x5f, 0x70, 0x6f
        /* <DEDUP_REMOVED lines=24> */
        /*0262*/ 	.byte	0x3c, 0x34, 0x30, 0x39, 0x36, 0x3e, 0x3e, 0x3e, 0x3e, 0x5d, 0x00
	.type		__unnamed_2,@object
	.size		__unnamed_2,(.L_2 - __unnamed_2)
__unnamed_2:
        /* <DEDUP_REMOVED lines=40> */
        /*04ed*/ 	.byte	0x74, 0x65, 0x3a, 0x3a, 0x43, 0x3c, 0x30, 0x3e, 0x3e, 0x3e, 0x3e, 0x5d, 0x00
.L_2:


//--------------------- .nv.shared._ZN7cutlass13device_kernelINS_4gemm6kernel13GemmUniversalIN4cute5tupleIJiiiiEEENS1_10collective13CollectiveMmaINS1_35MainloopSm100TmaUmmaWarpSpecializedILi54ELi2ELi4ENS5_IJNS4_1CILi8EEENSA_ILi1EEESC_EEEEENS5_IJNSA_ILi64EEESF_NSA_ILi32EEEEEENS_12float_e4m3_tENS5_IJlSC_lEEESI_SJ_NS4_8TiledMMAINS4_8MMA_AtomIJNS4_10MMA_TraitsINS4_19SM100_MMA_F8F6F4_SSEJSI_SI_fSF_SF_NS4_17integral_constantINS4_4UMMA5MajorELSQ_0EEESR_NSO_INSP_7ScaleInELSS_0EEEST_EEEEEENS4_6LayoutINS5_IJSC_SC_SC_EEENS5_IJNSA_ILi0EEESY_SY_EEEEENS5_IJNS4_10UnderscoreES11_S11_EEEEENS4_13SM90_TMA_LOADENS4_14ComposedLayoutINS4_7SwizzleILi1ELi4ELi3EEENS4_18smem_ptr_flag_bitsILi8EEENSW_INS5_IJSB_SG_EEENS5_IJSG_SC_EEEEEEEvNS4_8identityENS4_23SM90_TMA_LOAD_MULTICASTES1D_vS1E_EENS_8epilogue10collective18CollectiveEpilogueINS1H_23Sm100TmaWarpSpecializedILi1ELi1ELi32ELb0ELb0EEEJSH_NS5_IJNSW_ISF_SC_EES1M_EEESI_SJ_SI_SJ_NS1H_6fusion15FusionCallbacksIS1L_NS1O_17LinearCombinationISI_fSI_fLNS_15FloatRoundStyleE2EEESH_S1N_JEEENS4_5SM1004TMEM4LOAD26SM100_TMEM_LOAD_16dp32b32xES14_NS15_INS16_ILi2ELi4ELi3EEES19_NSW_INS5_IJSB_SF_EEENS5_IJSF_SC_EEEEEEENS4_39AutoVectorizingCopyWithAssumedAlignmentILi128EEENS4_14SM90_TMA_STOREES22_S24_S24_EEEvvEEEEvNT_6ParamsE --------------------------
	.section	.nv.shared._ZN7cutlass13device_kernelINS_4gemm6kernel13GemmUniversalIN4cute5tupleIJiiiiEEENS1_10collective13CollectiveMmaINS1_35MainloopSm100TmaUmmaWarpSpecializedILi54ELi2ELi4ENS5_IJNS4_1CILi8EEENSA_ILi1EEESC_EEEEENS5_IJNSA_ILi64EEESF_NSA_ILi32EEEEEENS_12float_e4m3_tENS5_IJlSC_lEEESI_SJ_NS4_8TiledMMAINS4_8MMA_AtomIJNS4_10MMA_TraitsINS4_19SM100_MMA_F8F6F4_SSEJSI_SI_fSF_SF_NS4_17integral_constantINS4_4UMMA5MajorELSQ_0EEESR_NSO_INSP_7ScaleInELSS_0EEEST_EEEEEENS4_6LayoutINS5_IJSC_SC_SC_EEENS5_IJNSA_ILi0EEESY_SY_EEEEENS5_IJNS4_10UnderscoreES11_S11_EEEEENS4_13SM90_TMA_LOADENS4_14ComposedLayoutINS4_7SwizzleILi1ELi4ELi3EEENS4_18smem_ptr_flag_bitsILi8EEENSW_INS5_IJSB_SG_EEENS5_IJSG_SC_EEEEEEEvNS4_8identityENS4_23SM90_TMA_LOAD_MULTICASTES1D_vS1E_EENS_8epilogue10collective18CollectiveEpilogueINS1H_23Sm100TmaWarpSpecializedILi1ELi1ELi32ELb0ELb0EEEJSH_NS5_IJNSW_ISF_SC_EES1M_EEESI_SJ_SI_SJ_NS1H_6fusion15FusionCallbacksIS1L_NS1O_17LinearCombinationISI_fSI_fLNS_15FloatRoundStyleE2EEESH_S1N_JEEENS4_5SM1004TMEM4LOAD26SM100_TMEM_LOAD_16dp32b32xES14_NS15_INS16_ILi2ELi4ELi3EEES19_NSW_INS5_IJSB_SF_EEENS5_IJSF_SC_EEEEEEENS4_39AutoVectorizingCopyWithAssumedAlignmentILi128EEENS4_14SM90_TMA_STOREES22_S24_S24_EEEvvEEEEvNT_6ParamsE,"aw",@nobits
	.sectionflags	@""
	.align	16
	.zero		1024


//--------------------- .nv.shared.reserved.0     --------------------------
	.section	.nv.shared.reserved.0,"aw",@nobits
	.weak		__nv_reservedSMEM_offset_0_alias
	.size		__nv_reservedSMEM_offset_0_alias, 0, 64
	.other		__nv_reservedSMEM_offset_0_alias,@"STO_CUDA_RESERVED_SHARED STV_DEFAULT"
__nv_reservedSMEM_offset_0_alias:
	.zero		0
.nv.shared.reserved.0:
	.zero		64
	.weak		__nv_reservedSMEM_tcgen05_partition
	.type		__nv_reservedSMEM_tcgen05_partition,@object
	.size		__nv_reservedSMEM_tcgen05_partition,(.L_0 - __nv_reservedSMEM_tcgen05_partition)
__nv_reservedSMEM_tcgen05_partition:
	.zero		32
.L_0:


//--------------------- .nv.global                --------------------------
	.section	.nv.global,"aw",@nobits
.nv.global:
	.type		_ZN40_INTERNAL_e1c9d00f_4_k_cu_10cb63a1_303384cute1_E,@object
	.size		_ZN40_INTERNAL_e1c9d00f_4_k_cu_10cb63a1_303384cute1_E,(_ZN40_INTERNAL_e1c9d00f_4_k_cu_10cb63a1_303384cuda3std3__45__cpo6cbeginE - _ZN40_INTERNAL_e1c9d00f_4_k_cu_10cb63a1_303384cute1_E)
_ZN40_INTERNAL_e1c9d00f_4_k_cu_10cb63a1_303384cute1_E:
	.zero		1
	.type		_ZN40_INTERNAL_e1c9d00f_4_k_cu_10cb63a1_303384cuda3std3__45__cpo6cbeginE,@object
	.size		_ZN40_INTERNAL_e1c9d00f_4_k_cu_10cb63a1_303384cuda3std3__45__cpo6cbeginE,(_ZN40_INTERNAL_e1c9d00f_4_k_cu_10cb63a1_303384cuda3std3__48in_placeE - _ZN40_INTERNAL_e1c9d00f_4_k_cu_10cb63a1_303384cuda3std3__45__cpo6cbeginE)
_ZN40_INTERNAL_e1c9d00f_4_k_cu_10cb63a1_303384cuda3std3__45__cpo6cbeginE:
	.zero		1
	.type		_ZN40_INTERNAL_e1c9d00f_4_k_cu_10cb63a1_303384cuda3std3__48in_placeE,@object
	.size		_ZN40_INTERNAL_e1c9d00f_4_k_cu_10cb63a1_303384cuda3std3__48in_placeE,(_ZN40_INTERNAL_e1c9d00f_4_k_cu_10cb63a1_303384cuda3std6ranges3__45__cpo9iter_moveE - _ZN40_INTERNAL_e1c9d00f_4_k_cu_10cb63a1_303384cuda3std3__48in_placeE)
_ZN40_INTERNAL_e1c9d00f_4_k_cu_10cb63a1_303384cuda3std3__48in_placeE:
	.zero		1
	.type		_ZN40_INTERNAL_e1c9d00f_4_k_cu_10cb63a1_303384cuda3std6ranges3__45__cpo9iter_moveE,@object
	.size		_ZN40_INTERNAL_e1c9d00f_4_k_cu_10cb63a1_303384cuda3std6ranges3__45__cpo9iter_moveE,(_ZN40_INTERNAL_e1c9d00f_4_k_cu_10cb63a1_303384cuda3std3__45__cpo5beginE - _ZN40_INTERNAL_e1c9d00f_4_k_cu_10cb63a1_303384cuda3std6ranges3__45__cpo9iter_moveE)
_ZN40_INTERNAL_e1c9d00f_4_k_cu_10cb63a1_303384cuda3std6ranges3__45__cpo9iter_moveE:
	.zero		1
	.type		_ZN40_INTERNAL_e1c9d00f_4_k_cu_10cb63a1_303384cuda3std3__45__cpo5beginE,@object
	.size		_ZN40_INTERNAL_e1c9d00f_4_k_cu_10cb63a1_303384cuda3std3__45__cpo5beginE,(_ZN40_INTERNAL_e1c9d00f_4_k_cu_10cb63a1_303384cuda3std3__442_GLOBAL__N__e1c9d00f_4_k_cu_10cb63a1_303386ignoreE - _ZN40_INTERNAL_e1c9d00f_4_k_cu_10cb63a1_303384cuda3std3__45__cpo5beginE)
_ZN40_INTERNAL_e1c9d00f_4_k_cu_10cb63a1_303384cuda3std3__45__cpo5beginE:
	.zero		1
	.type		_ZN40_INTERNAL_e1c9d00f_4_k_cu_10cb63a1_303384cuda3std3__442_GLOBAL__N__e1c9d00f_4_k_cu_10cb63a1_303386ignoreE,@object
	.size		_ZN40_INTERNAL_e1c9d00f_4_k_cu_10cb63a1_303384cuda3std3__442_GLOBAL__N__e1c9d00f_4_k_cu_10cb63a1_303386ignoreE,(_ZN40_INTERNAL_e1c9d00f_4_k_cu_10cb63a1_303384cute7productE - _ZN40_INTERNAL_e1c9d00f_4_k_cu_10cb63a1_303384cuda3std3__442_GLOBAL__N__e1c9d00f_4_k_cu_10cb63a1_303386ignoreE)
_ZN40_INTERNAL_e1c9d00f_4_k_cu_10cb63a1_303384cuda3std3__442_GLOBAL__N__e1c9d00f_4_k_cu_10cb63a1_303386ignoreE:
	.zero		1
	.type		_ZN40_INTERNAL_e1c9d00f_4_k_cu_10cb63a1_303384cute7productE,@object
	.size		_ZN40_INTERNAL_e1c9d00f_4_k_cu_10cb63a1_303384cute7productE,(_ZN40_INTERNAL_e1c9d00f_4_k_cu_10cb63a1_303384cuda3std3__45__cpo3endE - _ZN40_INTERNAL_e1c9d00f_4_k_cu_10cb63a1_303384cute7productE)
_ZN40_INTERNAL_e1c9d00f_4_k_cu_10cb63a1_303384cute7productE:
	.zero		1
	.type		_ZN40_INTERNAL_e1c9d00f_4_k_cu_10cb63a1_303384cuda3std3__45__cpo3endE,@object
	.size		_ZN40_INTERNAL_e1c9d00f_4_k_cu_10cb63a1_303384cuda3std3__45__cpo3endE,(_ZN40_INTERNAL_e1c9d00f_4_k_cu_10cb63a1_303384cuda3std3__419piecewise_constructE - _ZN40_INTERNAL_e1c9d00f_4_k_cu_10cb63a1_303384cuda3std3__45__cpo3endE)
_ZN40_INTERNAL_e1c9d00f_4_k_cu_10cb63a1_303384cuda3std3__45__cpo3endE:
	.zero		1
	.type		_ZN40_INTERNAL_e1c9d00f_4_k_cu_10cb63a1_303384cuda3std3__419piecewise_constructE,@object
	.size		_ZN40_INTERNAL_e1c9d00f_4_k_cu_10cb63a1_303384cuda3std3__419piecewise_constructE,(_ZN40_INTERNAL_e1c9d00f_4_k_cu_10cb63a1_303384cuda3std3__45__cpo4cendE - _ZN40_INTERNAL_e1c9d00f_4_k_cu_10cb63a1_303384cuda3std3__419piecewise_constructE)
_ZN40_INTERNAL_e1c9d00f_4_k_cu_10cb63a1_303384cuda3std3__419piecewise_constructE:
	.zero		1
	.type		_ZN40_INTERNAL_e1c9d00f_4_k_cu_10cb63a1_303384cuda3std3__45__cpo4cendE,@object
	.size		_ZN40_INTERNAL_e1c9d00f_4_k_cu_10cb63a1_303384cuda3std3__45__cpo4cendE,(_ZN40_INTERNAL_e1c9d00f_4_k_cu_10cb63a1_303384cuda3std6ranges3__45__cpo4swapE - _ZN40_INTERNAL_e1c9d00f_4_k_cu_10cb63a1_303384cuda3std3__45__cpo4cendE)
_ZN40_INTERNAL_e1c9d00f_4_k_cu_10cb63a1_303384cuda3std3__45__cpo4cendE:
	.zero		1
	.type		_ZN40_INTERNAL_e1c9d00f_4_k_cu_10cb63a1_303384cuda3std6ranges3__45__cpo4swapE,@object
	.size		_ZN40_INTERNAL_e1c9d00f_4_k_cu_10cb63a1_303384cuda3std6ranges3__45__cpo4swapE,(.L_10 - _ZN40_INTERNAL_e1c9d00f_4_k_cu_10cb63a1_303384cuda3std6ranges3__45__cpo4swapE)
_ZN40_INTERNAL_e1c9d00f_4_k_cu_10cb63a1_303384cuda3std6ranges3__45__cpo4swapE:
	.zero		1
.L_10:


//--------------------- .nv.constant0._ZN7cutlass13device_kernelINS_4gemm6kernel13GemmUniversalIN4cute5tupleIJiiiiEEENS1_10collective13CollectiveMmaINS1_35MainloopSm100TmaUmmaWarpSpecializedILi54ELi2ELi4ENS5_IJNS4_1CILi8EEENSA_ILi1EEESC_EEEEENS5_IJNSA_ILi64EEESF_NSA_ILi32EEEEEENS_12float_e4m3_tENS5_IJlSC_lEEESI_SJ_NS4_8TiledMMAINS4_8MMA_AtomIJNS4_10MMA_TraitsINS4_19SM100_MMA_F8F6F4_SSEJSI_SI_fSF_SF_NS4_17integral_constantINS4_4UMMA5MajorELSQ_0EEESR_NSO_INSP_7ScaleInELSS_0EEEST_EEEEEENS4_6LayoutINS5_IJSC_SC_SC_EEENS5_IJNSA_ILi0EEESY_SY_EEEEENS5_IJNS4_10UnderscoreES11_S11_EEEEENS4_13SM90_TMA_LOADENS4_14ComposedLayoutINS4_7SwizzleILi1ELi4ELi3EEENS4_18smem_ptr_flag_bitsILi8EEENSW_INS5_IJSB_SG_EEENS5_IJSG_SC_EEEEEEEvNS4_8identityENS4_23SM90_TMA_LOAD_MULTICASTES1D_vS1E_EENS_8epilogue10collective18CollectiveEpilogueINS1H_23Sm100TmaWarpSpecializedILi1ELi1ELi32ELb0ELb0EEEJSH_NS5_IJNSW_ISF_SC_EES1M_EEESI_SJ_SI_SJ_NS1H_6fusion15FusionCallbacksIS1L_NS1O_17LinearCombinationISI_fSI_fLNS_15FloatRoundStyleE2EEESH_S1N_JEEENS4_5SM1004TMEM4LOAD26SM100_TMEM_LOAD_16dp32b32xES14_NS15_INS16_ILi2ELi4ELi3EEES19_NSW_INS5_IJSB_SF_EEENS5_IJSF_SC_EEEEEEENS4_39AutoVectorizingCopyWithAssumedAlignmentILi128EEENS4_14SM90_TMA_STOREES22_S24_S24_EEEvvEEEEvNT_6ParamsE --------------------------
	.section	.nv.constant0._ZN7cutlass13device_kernelINS_4gemm6kernel13GemmUniversalIN4cute5tupleIJiiiiEEENS1_10collective13CollectiveMmaINS1_35MainloopSm100TmaUmmaWarpSpecializedILi54ELi2ELi4ENS5_IJNS4_1CILi8EEENSA_ILi1EEESC_EEEEENS5_IJNSA_ILi64EEESF_NSA_ILi32EEEEEENS_12float_e4m3_tENS5_IJlSC_lEEESI_SJ_NS4_8TiledMMAINS4_8MMA_AtomIJNS4_10MMA_TraitsINS4_19SM100_MMA_F8F6F4_SSEJSI_SI_fSF_SF_NS4_17integral_constantINS4_4UMMA5MajorELSQ_0EEESR_NSO_INSP_7ScaleInELSS_0EEEST_EEEEEENS4_6LayoutINS5_IJSC_SC_SC_EEENS5_IJNSA_ILi0EEESY_SY_EEEEENS5_IJNS4_10UnderscoreES11_S11_EEEEENS4_13SM90_TMA_LOADENS4_14ComposedLayoutINS4_7SwizzleILi1ELi4ELi3EEENS4_18smem_ptr_flag_bitsILi8EEENSW_INS5_IJSB_SG_EEENS5_IJSG_SC_EEEEEEEvNS4_8identityENS4_23SM90_TMA_LOAD_MULTICASTES1D_vS1E_EENS_8epilogue10collective18CollectiveEpilogueINS1H_23Sm100TmaWarpSpecializedILi1ELi1ELi32ELb0ELb0EEEJSH_NS5_IJNSW_ISF_SC_EES1M_EEESI_SJ_SI_SJ_NS1H_6fusion15FusionCallbacksIS1L_NS1O_17LinearCombinationISI_fSI_fLNS_15FloatRoundStyleE2EEESH_S1N_JEEENS4_5SM1004TMEM4LOAD26SM100_TMEM_LOAD_16dp32b32xES14_NS15_INS16_ILi2ELi4ELi3EEES19_NSW_INS5_IJSB_SF_EEENS5_IJSF_SC_EEEEEEENS4_39AutoVectorizingCopyWithAssumedAlignmentILi128EEENS4_14SM90_TMA_STOREES22_S24_S24_EEEvvEEEEvNT_6ParamsE,"a",@progbits
	.sectionflags	@""
	.align	4
.nv.constant0._ZN7cutlass13device_kernelINS_4gemm6kernel13GemmUniversalIN4cute5tupleIJiiiiEEENS1_10collective13CollectiveMmaINS1_35MainloopSm100TmaUmmaWarpSpecializedILi54ELi2ELi4ENS5_IJNS4_1CILi8EEENSA_ILi1EEESC_EEEEENS5_IJNSA_ILi64EEESF_NSA_ILi32EEEEEENS_12float_e4m3_tENS5_IJlSC_lEEESI_SJ_NS4_8TiledMMAINS4_8MMA_AtomIJNS4_10MMA_TraitsINS4_19SM100_MMA_F8F6F4_SSEJSI_SI_fSF_SF_NS4_17integral_constantINS4_4UMMA5MajorELSQ_0EEESR_NSO_INSP_7ScaleInELSS_0EEEST_EEEEEENS4_6LayoutINS5_IJSC_SC_SC_EEENS5_IJNSA_ILi0EEESY_SY_EEEEENS5_IJNS4_10UnderscoreES11_S11_EEEEENS4_13SM90_TMA_LOADENS4_14ComposedLayoutINS4_7SwizzleILi1ELi4ELi3EEENS4_18smem_ptr_flag_bitsILi8EEENSW_INS5_IJSB_SG_EEENS5_IJSG_SC_EEEEEEEvNS4_8identityENS4_23SM90_TMA_LOAD_MULTICASTES1D_vS1E_EENS_8epilogue10collective18CollectiveEpilogueINS1H_23Sm100TmaWarpSpecializedILi1ELi1ELi32ELb0ELb0EEEJSH_NS5_IJNSW_ISF_SC_EES1M_EEESI_SJ_SI_SJ_NS1H_6fusion15FusionCallbacksIS1L_NS1O_17LinearCombinationISI_fSI_fLNS_15FloatRoundStyleE2EEESH_S1N_JEEENS4_5SM1004TMEM4LOAD26SM100_TMEM_LOAD_16dp32b32xES14_NS15_INS16_ILi2ELi4ELi3EEES19_NSW_INS5_IJSB_SF_EEENS5_IJSF_SC_EEEEEEENS4_39AutoVectorizingCopyWithAssumedAlignmentILi128EEENS4_14SM90_TMA_STOREES22_S24_S24_EEEvvEEEEvNT_6ParamsE:
	.zero		2944


//--------------------- SYMBOLS --------------------------

	.type		.nv.reservedSmem.offset0,@object
	.size		.nv.reservedSmem.offset0,0x4
	.type		.nv.reservedSmem.cap,@object
	.size		.nv.reservedSmem.cap,0x4
	.type		__assertfail,@function
